	.target	sm_100a

	.elftype	@"ET_EXEC"


//--------------------- .note.nv.tkinfo           --------------------------
	.section	.note.nv.tkinfo,"",@"SHT_NOTE"
	.sectionflags	@"SHF_NOTE_NV_TKINFO"
	.tkinfo
        /*0018*/ 	.word	0x00000002
        /*0030*/ 	.string	""
        /*0030*/ 	.string	"ptxas"
        /*0030*/ 	.string	"Cuda compilation tools, release 13.0, V13.0.88"
        /*0030*/ 	.string	"Build cuda_13.0.r13.0/compiler.36424714_0"
        /*0030*/ 	.string	"-arch sm_100a -m 64 "



//--------------------- .note.nv.cuinfo           --------------------------
	.section	.note.nv.cuinfo,"",@"SHT_NOTE"
	.sectionflags	@"SHF_NOTE_NV_CUINFO"
        /*0018*/ 	.short	0x0002
        /*001a*/ 	.short	0x0064
        /*001c*/ 	.short	0x0082
	.zero		2


//--------------------- .nv.info                  --------------------------
	.section	.nv.info,"",@"SHT_CUDA_INFO"
	.align	4


	//----- nvinfo : EIATTR_REGCOUNT
	.align		4
        /*0000*/ 	.byte	0x04, 0x2f
        /*0002*/ 	.short	(.L_19 - .L_18)
	.align		4
.L_18:
        /*0004*/ 	.word	index@(_ZN7cutlass13device_kernelINS_4gemm6kernel13GemmUniversalIN4cute5tupleIJiiiiEEENS1_10collective13CollectiveMmaINS1_35MainloopSm100TmaUmmaWarpSpecializedILi30ELi2ELi4ENS5_IJNS4_1CILi2EEENSA_ILi1EEESC_EEEEENS5_IJNSA_ILi128EEENSA_ILi96EEENSA_ILi32EEEEEENS_10bfloat16_tENS5_IJlSC_lEEESJ_SK_NS4_8TiledMMAINS4_8MMA_AtomIJNS4_26SM100_MMA_F16BF16_2x1SM_SSISJ_SJ_fLi128ELi96ELNS4_4UMMA5MajorE0ELSP_0ELNSO_7ScaleInE0ELSQ_0EEEEEENS4_6LayoutINS5_IJSC_SC_SC_EEENS5_IJNSA_ILi0EEESV_SV_EEEEENS5_IJNS4_10UnderscoreESY_SY_EEEEENS4_18SM100_TMA_2SM_LOADENS4_14ComposedLayoutINS4_7SwizzleILi2ELi4ELi3EEENS4_18smem_ptr_flag_bitsILi16EEENST_INS5_IJNSA_ILi8EEESH_EEENS5_IJSH_SC_EEEEEEEvNS4_8identityES11_S1B_vS1C_EENS_8epilogue10collective18CollectiveEpilogueINS1E_23Sm100TmaWarpSpecializedILi3ELi2ELi16ELb1ELb0EEEJNS5_IJNSA_ILi64EEESG_SH_EEENS5_IJNST_IS1J_SC_EENST_INS5_IJNSA_ILi16EEESB_EEENS5_IJSC_NSA_ILi48EEEEEEEEEEESJ_SK_SJ_SK_NS1E_6fusion15FusionCallbacksIS1I_NS1S_17LinearCombinationISJ_fSJ_fLNS_15FloatRoundStyleE2EEES1K_S1R_JEEENS4_5SM1004TMEM4LOAD26SM100_TMEM_LOAD_32dp32b16xENS4_13SM90_TMA_LOADENS12_INS13_ILi1ELi4ELi3EEES16_NST_INS5_IJS17_S1M_EEENS5_IJS1M_SC_EEEEEEENS4_39AutoVectorizingCopyWithAssumedAlignmentILi128EEENS4_14SM90_TMA_STOREES27_S29_S29_EEEvvEEEEvNT_6ParamsE)
        /*0008*/ 	.word	0x0000005a


	//----- nvinfo : EIATTR_FRAME_SIZE
	.align		4
.L_19:
        /*000c*/ 	.byte	0x04, 0x11
        /*000e*/ 	.short	(.L_21 - .L_20)
	.align		4
.L_20:
        /*0010*/ 	.word	index@($__internal_2_$__cuda_sm10x_tcgen05_guardrail_trap_unallocated_columns_being_dealloced)
        /*0014*/ 	.word	0x00000000


	//----- nvinfo : EIATTR_FRAME_SIZE
	.align		4
.L_21:
        /*0018*/ 	.byte	0x04, 0x11
        /*001a*/ 	.short	(.L_23 - .L_22)
	.align		4
.L_22:
        /*001c*/ 	.word	index@($__internal_1_$__cuda_sm10x_tcgen05_guardrail_trap_phase_invalid_during_alloc)
        /*0020*/ 	.word	0x00000000


	//----- nvinfo : EIATTR_FRAME_SIZE
	.align		4
.L_23:
        /*0024*/ 	.byte	0x04, 0x11
        /*0026*/ 	.short	(.L_25 - .L_24)
	.align		4
.L_24:
        /*0028*/ 	.word	index@($__internal_0_$__cuda_sm10x_tcgen05_guardrail_trap_col_being_dealloced_not_returned_by_alloc)
        /*002c*/ 	.word	0x00000000


	//----- nvinfo : EIATTR_FRAME_SIZE
	.align		4
.L_25:
        /*0030*/ 	.byte	0x04, 0x11
        /*0032*/ 	.short	(.L_27 - .L_26)
	.align		4
.L_26:
        /*0034*/ 	.word	index@(_ZN7cutlass13device_kernelINS_4gemm6kernel13GemmUniversalIN4cute5tupleIJiiiiEEENS1_10collective13CollectiveMmaINS1_35MainloopSm100TmaUmmaWarpSpecializedILi30ELi2ELi4ENS5_IJNS4_1CILi2EEENSA_ILi1EEESC_EEEEENS5_IJNSA_ILi128EEENSA_ILi96EEENSA_ILi32EEEEEENS_10bfloat16_tENS5_IJlSC_lEEESJ_SK_NS4_8TiledMMAINS4_8MMA_AtomIJNS4_26SM100_MMA_F16BF16_2x1SM_SSISJ_SJ_fLi128ELi96ELNS4_4UMMA5MajorE0ELSP_0ELNSO_7ScaleInE0ELSQ_0EEEEEENS4_6LayoutINS5_IJSC_SC_SC_EEENS5_IJNSA_ILi0EEESV_SV_EEEEENS5_IJNS4_10UnderscoreESY_SY_EEEEENS4_18SM100_TMA_2SM_LOADENS4_14ComposedLayoutINS4_7SwizzleILi2ELi4ELi3EEENS4_18smem_ptr_flag_bitsILi16EEENST_INS5_IJNSA_ILi8EEESH_EEENS5_IJSH_SC_EEEEEEEvNS4_8identityES11_S1B_vS1C_EENS_8epilogue10collective18CollectiveEpilogueINS1E_23Sm100TmaWarpSpecializedILi3ELi2ELi16ELb1ELb0EEEJNS5_IJNSA_ILi64EEESG_SH_EEENS5_IJNST_IS1J_SC_EENST_INS5_IJNSA_ILi16EEESB_EEENS5_IJSC_NSA_ILi48EEEEEEEEEEESJ_SK_SJ_SK_NS1E_6fusion15FusionCallbacksIS1I_NS1S_17LinearCombinationISJ_fSJ_fLNS_15FloatRoundStyleE2EEES1K_S1R_JEEENS4_5SM1004TMEM4LOAD26SM100_TMEM_LOAD_32dp32b16xENS4_13SM90_TMA_LOADENS12_INS13_ILi1ELi4ELi3EEES16_NST_INS5_IJS17_S1M_EEENS5_IJS1M_SC_EEEEEEENS4_39AutoVectorizingCopyWithAssumedAlignmentILi128EEENS4_14SM90_TMA_STOREES27_S29_S29_EEEvvEEEEvNT_6ParamsE)
        /*0038*/ 	.word	0x00000000


	//----- nvinfo : EIATTR_MIN_STACK_SIZE
	.align		4
.L_27:
        /*003c*/ 	.byte	0x04, 0x12
        /*003e*/ 	.short	(.L_29 - .L_28)
	.align		4
.L_28:
        /*0040*/ 	.word	index@(_ZN7cutlass13device_kernelINS_4gemm6kernel13GemmUniversalIN4cute5tupleIJiiiiEEENS1_10collective13CollectiveMmaINS1_35MainloopSm100TmaUmmaWarpSpecializedILi30ELi2ELi4ENS5_IJNS4_1CILi2EEENSA_ILi1EEESC_EEEEENS5_IJNSA_ILi128EEENSA_ILi96EEENSA_ILi32EEEEEENS_10bfloat16_tENS5_IJlSC_lEEESJ_SK_NS4_8TiledMMAINS4_8MMA_AtomIJNS4_26SM100_MMA_F16BF16_2x1SM_SSISJ_SJ_fLi128ELi96ELNS4_4UMMA5MajorE0ELSP_0ELNSO_7ScaleInE0ELSQ_0EEEEEENS4_6LayoutINS5_IJSC_SC_SC_EEENS5_IJNSA_ILi0EEESV_SV_EEEEENS5_IJNS4_10UnderscoreESY_SY_EEEEENS4_18SM100_TMA_2SM_LOADENS4_14ComposedLayoutINS4_7SwizzleILi2ELi4ELi3EEENS4_18smem_ptr_flag_bitsILi16EEENST_INS5_IJNSA_ILi8EEESH_EEENS5_IJSH_SC_EEEEEEEvNS4_8identityES11_S1B_vS1C_EENS_8epilogue10collective18CollectiveEpilogueINS1E_23Sm100TmaWarpSpecializedILi3ELi2ELi16ELb1ELb0EEEJNS5_IJNSA_ILi64EEESG_SH_EEENS5_IJNST_IS1J_SC_EENST_INS5_IJNSA_ILi16EEESB_EEENS5_IJSC_NSA_ILi48EEEEEEEEEEESJ_SK_SJ_SK_NS1E_6fusion15FusionCallbacksIS1I_NS1S_17LinearCombinationISJ_fSJ_fLNS_15FloatRoundStyleE2EEES1K_S1R_JEEENS4_5SM1004TMEM4LOAD26SM100_TMEM_LOAD_32dp32b16xENS4_13SM90_TMA_LOADENS12_INS13_ILi1ELi4ELi3EEES16_NST_INS5_IJS17_S1M_EEENS5_IJS1M_SC_EEEEEEENS4_39AutoVectorizingCopyWithAssumedAlignmentILi128EEENS4_14SM90_TMA_STOREES27_S29_S29_EEEvvEEEEvNT_6ParamsE)
        /*0044*/ 	.word	0x00000000
.L_29:


//--------------------- .nv.compat                --------------------------
	.section	.nv.compat,"",@"SHT_CUDA_COMPAT_INFO"
	.align	4
        /*0000*/ 	.byte	0x02, 0x09, 0x01, 0x00, 0x02, 0x02, 0x02, 0x00, 0x02, 0x05, 0x05, 0x00, 0x03, 0x07, 0x01, 0x01
        /*0010*/ 	.byte	0x02, 0x03, 0x01, 0x00, 0x02, 0x06, 0x01, 0x00, 0x04, 0x0b, 0x08, 0x00, 0x09, 0x00, 0x00, 0x00
        /*0020*/ 	.byte	0x00, 0x00, 0x00, 0x00


//--------------------- .nv.info._ZN7cutlass13device_kernelINS_4gemm6kernel13GemmUniversalIN4cute5tupleIJiiiiEEENS1_10collective13CollectiveMmaINS1_35MainloopSm100TmaUmmaWarpSpecializedILi30ELi2ELi4ENS5_IJNS4_1CILi2EEENSA_ILi1EEESC_EEEEENS5_IJNSA_ILi128EEENSA_ILi96EEENSA_ILi32EEEEEENS_10bfloat16_tENS5_IJlSC_lEEESJ_SK_NS4_8TiledMMAINS4_8MMA_AtomIJNS4_26SM100_MMA_F16BF16_2x1SM_SSISJ_SJ_fLi128ELi96ELNS4_4UMMA5MajorE0ELSP_0ELNSO_7ScaleInE0ELSQ_0EEEEEENS4_6LayoutINS5_IJSC_SC_SC_EEENS5_IJNSA_ILi0EEESV_SV_EEEEENS5_IJNS4_10UnderscoreESY_SY_EEEEENS4_18SM100_TMA_2SM_LOADENS4_14ComposedLayoutINS4_7SwizzleILi2ELi4ELi3EEENS4_18smem_ptr_flag_bitsILi16EEENST_INS5_IJNSA_ILi8EEESH_EEENS5_IJSH_SC_EEEEEEEvNS4_8identityES11_S1B_vS1C_EENS_8epilogue10collective18CollectiveEpilogueINS1E_23Sm100TmaWarpSpecializedILi3ELi2ELi16ELb1ELb0EEEJNS5_IJNSA_ILi64EEESG_SH_EEENS5_IJNST_IS1J_SC_EENST_INS5_IJNSA_ILi16EEESB_EEENS5_IJSC_NSA_ILi48EEEEEEEEEEESJ_SK_SJ_SK_NS1E_6fusion15FusionCallbacksIS1I_NS1S_17LinearCombinationISJ_fSJ_fLNS_15FloatRoundStyleE2EEES1K_S1R_JEEENS4_5SM1004TMEM4LOAD26SM100_TMEM_LOAD_32dp32b16xENS4_13SM90_TMA_LOADENS12_INS13_ILi1ELi4ELi3EEES16_NST_INS5_IJS17_S1M_EEENS5_IJS1M_SC_EEEEEEENS4_39AutoVectorizingCopyWithAssumedAlignmentILi128EEENS4_14SM90_TMA_STOREES27_S29_S29_EEEvvEEEEvNT_6ParamsE --------------------------
	.section	.nv.info._ZN7cutlass13device_kernelINS_4gemm6kernel13GemmUniversalIN4cute5tupleIJiiiiEEENS1_10collective13CollectiveMmaINS1_35MainloopSm100TmaUmmaWarpSpecializedILi30ELi2ELi4ENS5_IJNS4_1CILi2EEENSA_ILi1EEESC_EEEEENS5_IJNSA_ILi128EEENSA_ILi96EEENSA_ILi32EEEEEENS_10bfloat16_tENS5_IJlSC_lEEESJ_SK_NS4_8TiledMMAINS4_8MMA_AtomIJNS4_26SM100_MMA_F16BF16_2x1SM_SSISJ_SJ_fLi128ELi96ELNS4_4UMMA5MajorE0ELSP_0ELNSO_7ScaleInE0ELSQ_0EEEEEENS4_6LayoutINS5_IJSC_SC_SC_EEENS5_IJNSA_ILi0EEESV_SV_EEEEENS5_IJNS4_10UnderscoreESY_SY_EEEEENS4_18SM100_TMA_2SM_LOADENS4_14ComposedLayoutINS4_7SwizzleILi2ELi4ELi3EEENS4_18smem_ptr_flag_bitsILi16EEENST_INS5_IJNSA_ILi8EEESH_EEENS5_IJSH_SC_EEEEEEEvNS4_8identityES11_S1B_vS1C_EENS_8epilogue10collective18CollectiveEpilogueINS1E_23Sm100TmaWarpSpecializedILi3ELi2ELi16ELb1ELb0EEEJNS5_IJNSA_ILi64EEESG_SH_EEENS5_IJNST_IS1J_SC_EENST_INS5_IJNSA_ILi16EEESB_EEENS5_IJSC_NSA_ILi48EEEEEEEEEEESJ_SK_SJ_SK_NS1E_6fusion15FusionCallbacksIS1I_NS1S_17LinearCombinationISJ_fSJ_fLNS_15FloatRoundStyleE2EEES1K_S1R_JEEENS4_5SM1004TMEM4LOAD26SM100_TMEM_LOAD_32dp32b16xENS4_13SM90_TMA_LOADENS12_INS13_ILi1ELi4ELi3EEES16_NST_INS5_IJS17_S1M_EEENS5_IJS1M_SC_EEEEEEENS4_39AutoVectorizingCopyWithAssumedAlignmentILi128EEENS4_14SM90_TMA_STOREES27_S29_S29_EEEvvEEEEvNT_6ParamsE,"",@"SHT_CUDA_INFO"
	.sectionflags	@""
	.align	4


	//----- nvinfo : EIATTR_CUDA_API_VERSION
	.align		4
        /*0000*/ 	.byte	0x04, 0x37
        /*0002*/ 	.short	(.L_31 - .L_30)
.L_30:
        /*0004*/ 	.word	0x00000082


	//----- nvinfo : EIATTR_KPARAM_INFO
	.align		4
.L_31:
        /*0008*/ 	.byte	0x04, 0x17
        /*000a*/ 	.short	(.L_33 - .L_32)
.L_32:
        /*000c*/ 	.word	0x00000000
        /*0010*/ 	.short	0x0000
        /*0012*/ 	.short	0x0000
        /*0014*/ 	.byte	0x00, 0xf0, 0x01, 0x20


	//----- nvinfo : EIATTR_AT_ENTRY_FRAGMENTS
	.align		4
.L_33:
        /*0018*/ 	.byte	0x04, 0x4f
        /*001a*/ 	.short	(.L_35 - .L_34)


	//   ....[0]....
.L_34:
        /*001c*/ 	.word	0x00000007


	//----- nvinfo : EIATTR_RESERVED_SMEM_USED
	.align		4
.L_35:
        /*0020*/ 	.byte	0x01, 0x41
	.zero		2


	//----- nvinfo : EIATTR_SPARSE_MMA_MASK
	.align		4
        /*0024*/ 	.byte	0x03, 0x50
        /*0026*/ 	.short	0x0000


	//----- nvinfo : EIATTR_TCGEN05_2CTA_USED
	.align		4
        /*0028*/ 	.byte	0x01, 0x52
	.zero		2


	//----- nvinfo : EIATTR_MAXREG_COUNT
	.align		4
        /*002c*/ 	.byte	0x03, 0x1b
        /*002e*/ 	.short	0x00ff


	//----- nvinfo : EIATTR_NUM_BARRIERS
	.align		4
        /*0030*/ 	.byte	0x02, 0x4c
        /*0032*/ 	.byte	0x07
	.zero		1


	//----- nvinfo : EIATTR_EXTERNS
	.align		4
        /*0034*/ 	.byte	0x04, 0x0f
        /*0036*/ 	.short	(.L_37 - .L_36)


	//   ....[0]....
	.align		4
.L_36:
        /*0038*/ 	.word	index@(__assertfail)


	//----- nvinfo : EIATTR_MERCURY_ISA_VERSION
	.align		4
.L_37:
        /*003c*/ 	.byte	0x03, 0x5f
        /*003e*/ 	.short	0x0101


	//----- nvinfo : EIATTR_INT_WARP_WIDE_INSTR_OFFSETS
	.align		4
        /*0040*/ 	.byte	0x04, 0x31
        /*0042*/ 	.short	(.L_39 - .L_38)


	//   ....[0]....
.L_38:
        /*0044*/ 	.word	0x00001060


	//   ....[1]....
        /*0048*/ 	.word	0x00001100


	//   ....[2]....
        /*004c*/ 	.word	0x00002460


	//   ....[3]....
        /*0050*/ 	.word	0x00005100


	//   ....[4]....
        /*0054*/ 	.word	0x00005120


	//   ....[5]....
        /*0058*/ 	.word	0x00005150


	//   ....[6]....
        /*005c*/ 	.word	0x00005a80


	//   ....[7]....
        /*0060*/ 	.word	0x00005aa0


	//   ....[8]....
        /*0064*/ 	.word	0x00005ba0


	//   ....[9]....
        /*0068*/ 	.word	0x00005c50


	//   ....[10]....
        /*006c*/ 	.word	0x00005c70


	//   ....[11]....
        /*0070*/ 	.word	0x00005da0


	//   ....[12]....
        /*0074*/ 	.word	0x00005f20


	//   ....[13]....
        /*0078*/ 	.word	0x00005f30


	//   ....[14]....
        /*007c*/ 	.word	0x000060c0


	//----- nvinfo : EIATTR_COOP_GROUP_MASK_REGIDS
	.align		4
.L_39:
        /*0080*/ 	.byte	0x04, 0x29
        /*0082*/ 	.short	(.L_41 - .L_40)


	//   ....[0]....
.L_40:
        /*0084*/ 	.word	0xffffffff


	//   ....[1]....
        /*0088*/ 	.word	0xffffffff


	//   ....[2]....
        /*008c*/ 	.word	0xffffffff


	//   ....[3]....
        /*0090*/ 	.word	0xffffffff


	//   ....[4]....
        /*0094*/ 	.word	0xffffffff


	//   ....[5]....
        /*0098*/ 	.word	0xffffffff


	//   ....[6]....
        /*009c*/ 	.word	0xffffffff


	//   ....[7]....
        /*00a0*/ 	.word	0xffffffff


	//   ....[8]....
        /*00a4*/ 	.word	0xffffffff


	//   ....[9]....
        /*00a8*/ 	.word	0xffffffff


	//   ....[10]....
        /*00ac*/ 	.word	0xffffffff


	//   ....[11]....
        /*00b0*/ 	.word	0xffffffff


	//   ....[12]....
        /*00b4*/ 	.word	0xffffffff


	//   ....[13]....
        /*00b8*/ 	.word	0xffffffff


	//----- nvinfo : EIATTR_COOP_GROUP_INSTR_OFFSETS
	.align		4
.L_41:
        /*00bc*/ 	.byte	0x04, 0x28
        /*00be*/ 	.short	(.L_43 - .L_42)


	//   ....[0]....
.L_42:
        /*00c0*/ 	.word	0x000000c0


	//   ....[1]....
        /*00c4*/ 	.word	0x00000500


	//   ....[2]....
        /*00c8*/ 	.word	0x000009f0


	//   ....[3]....
        /*00cc*/ 	.word	0x00000b60


	//   ....[4]....
        /*00d0*/ 	.word	0x00000c50


	//   ....[5]....
        /*00d4*/ 	.word	0x00000db0


	//   ....[6]....
        /*00d8*/ 	.word	0x00000f40


	//   ....[7]....
        /*00dc*/ 	.word	0x00001180


	//   ....[8]....
        /*00e0*/ 	.word	0x00002340


	//   ....[9]....
        /*00e4*/ 	.word	0x00003fc0


	//   ....[10]....
        /*00e8*/ 	.word	0x00004490


	//   ....[11]....
        /*00ec*/ 	.word	0x000044c0


	//   ....[12]....
        /*00f0*/ 	.word	0x00005010


	//   ....[13]....
        /*00f4*/ 	.word	0x00005210


	//----- nvinfo : EIATTR_VRC_CTA_INIT_COUNT
	.align		4
.L_43:
        /*00f8*/ 	.byte	0x02, 0x4a
        /*00fa*/ 	.byte	0x80
	.zero		1


	//----- nvinfo : EIATTR_SYSCALL_OFFSETS
	.align		4
        /*00fc*/ 	.byte	0x04, 0x46
        /*00fe*/ 	.short	(.L_45 - .L_44)


	//   ....[0]....
.L_44:
        /*0100*/ 	.word	0x00006b60


	//   ....[1]....
        /*0104*/ 	.word	0x00006c50


	//   ....[2]....
        /*0108*/ 	.word	0x00007390


	//   ....[3]....
        /*010c*/ 	.word	0x00007cc0


	//   ....[4]....
        /*0110*/ 	.word	0x000085a0


	//----- nvinfo : EIATTR_MBARRIER_INSTR_OFFSETS
	.align		4
.L_45:
        /*0114*/ 	.byte	0x04, 0x39
        /*0116*/ 	.short	(.L_47 - .L_46)


	//   ....[0]....
.L_46:
        /*0118*/ 	.word	0x00000610
        /*011c*/ 	.word	0x000000ff
        /*0120*/ 	.word	0x00000000
        /*0124*/ 	.short	0x0100
        /*0126*/ 	.byte	0x05
	.zero		1


	//   ....[1]....
        /*0128*/ 	.word	0x00000620
        /*012c*/ 	.word	0x000000ff
        /*0130*/ 	.word	0x000000f0
        /*0134*/ 	.short	0x0100
        /*0136*/ 	.byte	0x05
	.zero		1


	//   ....[2]....
        /*0138*/ 	.word	0x00000630
        /*013c*/ 	.word	0x000000ff
        /*0140*/ 	.word	0x00000008
        /*0144*/ 	.short	0x0100
        /*0146*/ 	.byte	0x05
	.zero		1


	//   ....[3]....
        /*0148*/ 	.word	0x00000640
        /*014c*/ 	.word	0x000000ff
        /*0150*/ 	.word	0x000000f8
        /*0154*/ 	.short	0x0100
        /*0156*/ 	.byte	0x05
	.zero		1


	//   ....[4]....
        /*0158*/ 	.word	0x00000650
        /*015c*/ 	.word	0x000000ff
        /*0160*/ 	.word	0x00000010
        /*0164*/ 	.short	0x0100
        /*0166*/ 	.byte	0x05
	.zero		1


	//   ....[5]....
        /*0168*/ 	.word	0x00000660
        /*016c*/ 	.word	0x000000ff
        /*0170*/ 	.word	0x00000100
        /*0174*/ 	.short	0x0100
        /*0176*/ 	.byte	0x05
	.zero		1


	//   ....[6]....
        /*0178*/ 	.word	0x00000670
        /*017c*/ 	.word	0x000000ff
        /*0180*/ 	.word	0x00000018
        /*0184*/ 	.short	0x0100
        /*0186*/ 	.byte	0x05
	.zero		1


	//   ....[7]....
        /*0188*/ 	.word	0x00000680
        /*018c*/ 	.word	0x000000ff
        /*0190*/ 	.word	0x00000108
        /*0194*/ 	.short	0x0100
        /*0196*/ 	.byte	0x05
	.zero		1


	//   ....[8]....
        /*0198*/ 	.word	0x00000690
        /*019c*/ 	.word	0x000000ff
        /*01a0*/ 	.word	0x00000020
        /*01a4*/ 	.short	0x0100
        /*01a6*/ 	.byte	0x05
	.zero		1


	//   ....[9]....
        /*01a8*/ 	.word	0x000006a0
        /*01ac*/ 	.word	0x000000ff
        /*01b0*/ 	.word	0x00000110
        /*01b4*/ 	.short	0x0100
        /*01b6*/ 	.byte	0x05
	.zero		1


	//   ....[10]....
        /*01b8*/ 	.word	0x000006b0
        /*01bc*/ 	.word	0x000000ff
        /*01c0*/ 	.word	0x00000028
        /*01c4*/ 	.short	0x0100
        /*01c6*/ 	.byte	0x05
	.zero		1


	//   ....[11]....
        /*01c8*/ 	.word	0x000006c0
        /*01cc*/ 	.word	0x000000ff
        /*01d0*/ 	.word	0x00000118
        /*01d4*/ 	.short	0x0100
        /*01d6*/ 	.byte	0x05
	.zero		1


	//   ....[12]....
        /*01d8*/ 	.word	0x000006d0
        /*01dc*/ 	.word	0x000000ff
        /*01e0*/ 	.word	0x00000030
        /*01e4*/ 	.short	0x0100
        /*01e6*/ 	.byte	0x05
	.zero		1


	//   ....[13]....
        /*01e8*/ 	.word	0x000006e0
        /*01ec*/ 	.word	0x000000ff
        /*01f0*/ 	.word	0x00000120
        /*01f4*/ 	.short	0x0100
        /*01f6*/ 	.byte	0x05
	.zero		1


	//   ....[14]....
        /*01f8*/ 	.word	0x000006f0
        /*01fc*/ 	.word	0x000000ff
        /*0200*/ 	.word	0x00000038
        /*0204*/ 	.short	0x0100
        /*0206*/ 	.byte	0x05
	.zero		1


	//   ....[15]....
        /*0208*/ 	.word	0x00000700
        /*020c*/ 	.word	0x000000ff
        /*0210*/ 	.word	0x00000128
        /*0214*/ 	.short	0x0100
        /*0216*/ 	.byte	0x05
	.zero		1


	//   ....[16]....
        /*0218*/ 	.word	0x00000710
        /*021c*/ 	.word	0x000000ff
        /*0220*/ 	.word	0x00000040
        /*0224*/ 	.short	0x0100
        /*0226*/ 	.byte	0x05
	.zero		1


	//   ....[17]....
        /*0228*/ 	.word	0x00000720
        /*022c*/ 	.word	0x000000ff
        /*0230*/ 	.word	0x00000130
        /*0234*/ 	.short	0x0100
        /*0236*/ 	.byte	0x05
	.zero		1


	//   ....[18]....
        /*0238*/ 	.word	0x00000730
        /*023c*/ 	.word	0x000000ff
        /*0240*/ 	.word	0x00000048
        /*0244*/ 	.short	0x0100
        /*0246*/ 	.byte	0x05
	.zero		1


	//   ....[19]....
        /*0248*/ 	.word	0x00000740
        /*024c*/ 	.word	0x000000ff
        /*0250*/ 	.word	0x00000138
        /*0254*/ 	.short	0x0100
        /*0256*/ 	.byte	0x05
	.zero		1


	//   ....[20]....
        /*0258*/ 	.word	0x00000750
        /*025c*/ 	.word	0x000000ff
        /*0260*/ 	.word	0x00000050
        /*0264*/ 	.short	0x0100
        /*0266*/ 	.byte	0x05
	.zero		1


	//   ....[21]....
        /*0268*/ 	.word	0x00000760
        /*026c*/ 	.word	0x000000ff
        /*0270*/ 	.word	0x00000140
        /*0274*/ 	.short	0x0100
        /*0276*/ 	.byte	0x05
	.zero		1


	//   ....[22]....
        /*0278*/ 	.word	0x00000770
        /*027c*/ 	.word	0x000000ff
        /*0280*/ 	.word	0x00000058
        /*0284*/ 	.short	0x0100
        /*0286*/ 	.byte	0x05
	.zero		1


	//   ....[23]....
        /*0288*/ 	.word	0x00000780
        /*028c*/ 	.word	0x000000ff
        /*0290*/ 	.word	0x00000148
        /*0294*/ 	.short	0x0100
        /*0296*/ 	.byte	0x05
	.zero		1


	//   ....[24]....
        /*0298*/ 	.word	0x00000790
        /*029c*/ 	.word	0x000000ff
        /*02a0*/ 	.word	0x00000060
        /*02a4*/ 	.short	0x0100
        /*02a6*/ 	.byte	0x05
	.zero		1


	//   ....[25]....
        /*02a8*/ 	.word	0x000007a0
        /*02ac*/ 	.word	0x000000ff
        /*02b0*/ 	.word	0x00000150
        /*02b4*/ 	.short	0x0100
        /*02b6*/ 	.byte	0x05
	.zero		1


	//   ....[26]....
        /*02b8*/ 	.word	0x000007b0
        /*02bc*/ 	.word	0x000000ff
        /*02c0*/ 	.word	0x00000068
        /*02c4*/ 	.short	0x0100
        /*02c6*/ 	.byte	0x05
	.zero		1


	//   ....[27]....
        /*02c8*/ 	.word	0x000007c0
        /*02cc*/ 	.word	0x000000ff
        /*02d0*/ 	.word	0x00000158
        /*02d4*/ 	.short	0x0100
        /*02d6*/ 	.byte	0x05
	.zero		1


	//   ....[28]....
        /*02d8*/ 	.word	0x000007d0
        /*02dc*/ 	.word	0x000000ff
        /*02e0*/ 	.word	0x00000070
        /*02e4*/ 	.short	0x0100
        /*02e6*/ 	.byte	0x05
	.zero		1


	//   ....[29]....
        /*02e8*/ 	.word	0x000007e0
        /*02ec*/ 	.word	0x000000ff
        /*02f0*/ 	.word	0x00000160
        /*02f4*/ 	.short	0x0100
        /*02f6*/ 	.byte	0x05
	.zero		1


	//   ....[30]....
        /*02f8*/ 	.word	0x000007f0
        /*02fc*/ 	.word	0x000000ff
        /*0300*/ 	.word	0x00000078
        /*0304*/ 	.short	0x0100
        /*0306*/ 	.byte	0x05
	.zero		1


	//   ....[31]....
        /*0308*/ 	.word	0x00000800
        /*030c*/ 	.word	0x000000ff
        /*0310*/ 	.word	0x00000168
        /*0314*/ 	.short	0x0100
        /*0316*/ 	.byte	0x05
	.zero		1


	//   ....[32]....
        /*0318*/ 	.word	0x00000810
        /*031c*/ 	.word	0x000000ff
        /*0320*/ 	.word	0x00000080
        /*0324*/ 	.short	0x0100
        /*0326*/ 	.byte	0x05
	.zero		1


	//   ....[33]....
        /*0328*/ 	.word	0x00000820
        /*032c*/ 	.word	0x000000ff
        /*0330*/ 	.word	0x00000170
        /*0334*/ 	.short	0x0100
        /*0336*/ 	.byte	0x05
	.zero		1


	//   ....[34]....
        /*0338*/ 	.word	0x00000830
        /*033c*/ 	.word	0x000000ff
        /*0340*/ 	.word	0x00000088
        /*0344*/ 	.short	0x0100
        /*0346*/ 	.byte	0x05
	.zero		1


	//   ....[35]....
        /*0348*/ 	.word	0x00000840
        /*034c*/ 	.word	0x000000ff
        /*0350*/ 	.word	0x00000178
        /*0354*/ 	.short	0x0100
        /*0356*/ 	.byte	0x05
	.zero		1


	//   ....[36]....
        /*0358*/ 	.word	0x00000850
        /*035c*/ 	.word	0x000000ff
        /*0360*/ 	.word	0x00000090
        /*0364*/ 	.short	0x0100
        /*0366*/ 	.byte	0x05
	.zero		1


	//   ....[37]....
        /*0368*/ 	.word	0x00000860
        /*036c*/ 	.word	0x000000ff
        /*0370*/ 	.word	0x00000180
        /*0374*/ 	.short	0x0100
        /*0376*/ 	.byte	0x05
	.zero		1


	//   ....[38]....
        /*0378*/ 	.word	0x00000870
        /*037c*/ 	.word	0x000000ff
        /*0380*/ 	.word	0x00000098
        /*0384*/ 	.short	0x0100
        /*0386*/ 	.byte	0x05
	.zero		1


	//   ....[39]....
        /*0388*/ 	.word	0x00000880
        /*038c*/ 	.word	0x000000ff
        /*0390*/ 	.word	0x00000188
        /*0394*/ 	.short	0x0100
        /*0396*/ 	.byte	0x05
	.zero		1


	//   ....[40]....
        /*0398*/ 	.word	0x00000890
        /*039c*/ 	.word	0x000000ff
        /*03a0*/ 	.word	0x000000a0
        /*03a4*/ 	.short	0x0100
        /*03a6*/ 	.byte	0x05
	.zero		1


	//   ....[41]....
        /*03a8*/ 	.word	0x000008a0
        /*03ac*/ 	.word	0x000000ff
        /*03b0*/ 	.word	0x00000190
        /*03b4*/ 	.short	0x0100
        /*03b6*/ 	.byte	0x05
	.zero		1


	//   ....[42]....
        /*03b8*/ 	.word	0x000008b0
        /*03bc*/ 	.word	0x000000ff
        /*03c0*/ 	.word	0x000000a8
        /*03c4*/ 	.short	0x0100
        /*03c6*/ 	.byte	0x05
	.zero		1


	//   ....[43]....
        /*03c8*/ 	.word	0x000008c0
        /*03cc*/ 	.word	0x000000ff
        /*03d0*/ 	.word	0x00000198
        /*03d4*/ 	.short	0x0100
        /*03d6*/ 	.byte	0x05
	.zero		1


	//   ....[44]....
        /*03d8*/ 	.word	0x000008d0
        /*03dc*/ 	.word	0x000000ff
        /*03e0*/ 	.word	0x000000b0
        /*03e4*/ 	.short	0x0100
        /*03e6*/ 	.byte	0x05
	.zero		1


	//   ....[45]....
        /*03e8*/ 	.word	0x000008e0
        /*03ec*/ 	.word	0x000000ff
        /*03f0*/ 	.word	0x000001a0
        /*03f4*/ 	.short	0x0100
        /*03f6*/ 	.byte	0x05
	.zero		1


	//   ....[46]....
        /*03f8*/ 	.word	0x000008f0
        /*03fc*/ 	.word	0x000000ff
        /*0400*/ 	.word	0x000000b8
        /*0404*/ 	.short	0x0100
        /*0406*/ 	.byte	0x05
	.zero		1


	//   ....[47]....
        /*0408*/ 	.word	0x00000900
        /*040c*/ 	.word	0x000000ff
        /*0410*/ 	.word	0x000001a8
        /*0414*/ 	.short	0x0100
        /*0416*/ 	.byte	0x05
	.zero		1


	//   ....[48]....
        /*0418*/ 	.word	0x00000910
        /*041c*/ 	.word	0x000000ff
        /*0420*/ 	.word	0x000000c0
        /*0424*/ 	.short	0x0100
        /*0426*/ 	.byte	0x05
	.zero		1


	//   ....[49]....
        /*0428*/ 	.word	0x00000920
        /*042c*/ 	.word	0x000000ff
        /*0430*/ 	.word	0x000001b0
        /*0434*/ 	.short	0x0100
        /*0436*/ 	.byte	0x05
	.zero		1


	//   ....[50]....
        /*0438*/ 	.word	0x00000930
        /*043c*/ 	.word	0x000000ff
        /*0440*/ 	.word	0x000000c8
        /*0444*/ 	.short	0x0100
        /*0446*/ 	.byte	0x05
	.zero		1


	//   ....[51]....
        /*0448*/ 	.word	0x00000940
        /*044c*/ 	.word	0x000000ff
        /*0450*/ 	.word	0x000001b8
        /*0454*/ 	.short	0x0100
        /*0456*/ 	.byte	0x05
	.zero		1


	//   ....[52]....
        /*0458*/ 	.word	0x00000950
        /*045c*/ 	.word	0x000000ff
        /*0460*/ 	.word	0x000000d0
        /*0464*/ 	.short	0x0100
        /*0466*/ 	.byte	0x05
	.zero		1


	//   ....[53]....
        /*0468*/ 	.word	0x00000960
        /*046c*/ 	.word	0x000000ff
        /*0470*/ 	.word	0x000001c0
        /*0474*/ 	.short	0x0100
        /*0476*/ 	.byte	0x05
	.zero		1


	//   ....[54]....
        /*0478*/ 	.word	0x00000970
        /*047c*/ 	.word	0x000000ff
        /*0480*/ 	.word	0x000000d8
        /*0484*/ 	.short	0x0100
        /*0486*/ 	.byte	0x05
	.zero		1


	//   ....[55]....
        /*0488*/ 	.word	0x00000980
        /*048c*/ 	.word	0x000000ff
        /*0490*/ 	.word	0x000001c8
        /*0494*/ 	.short	0x0100
        /*0496*/ 	.byte	0x05
	.zero		1


	//   ....[56]....
        /*0498*/ 	.word	0x00000990
        /*049c*/ 	.word	0x000000ff
        /*04a0*/ 	.word	0x000000e0
        /*04a4*/ 	.short	0x0100
        /*04a6*/ 	.byte	0x05
	.zero		1


	//   ....[57]....
        /*04a8*/ 	.word	0x000009a0
        /*04ac*/ 	.word	0x000000ff
        /*04b0*/ 	.word	0x000001d0
        /*04b4*/ 	.short	0x0100
        /*04b6*/ 	.byte	0x05
	.zero		1


	//   ....[58]....
        /*04b8*/ 	.word	0x000009b0
        /*04bc*/ 	.word	0x000000ff
        /*04c0*/ 	.word	0x000000e8
        /*04c4*/ 	.short	0x0100
        /*04c6*/ 	.byte	0x05
	.zero		1


	//   ....[59]....
        /*04c8*/ 	.word	0x000009c0
        /*04cc*/ 	.word	0x000000ff
        /*04d0*/ 	.word	0x000001d8
        /*04d4*/ 	.short	0x0100
        /*04d6*/ 	.byte	0x05
	.zero		1


	//   ....[60]....
        /*04d8*/ 	.word	0x00000af0
        /*04dc*/ 	.word	0x000000ff
        /*04e0*/ 	.word	0x000001e0
        /*04e4*/ 	.short	0x0100
        /*04e6*/ 	.byte	0x07
	.zero		1


	//   ....[61]....
        /*04e8*/ 	.word	0x00000b00
        /*04ec*/ 	.word	0x000000ff
        /*04f0*/ 	.word	0x000001f8
        /*04f4*/ 	.short	0x0100
        /*04f6*/ 	.byte	0x07
	.zero		1


	//   ....[62]....
        /*04f8*/ 	.word	0x00000b10
        /*04fc*/ 	.word	0x000000ff
        /*0500*/ 	.word	0x000001e8
        /*0504*/ 	.short	0x0100
        /*0506*/ 	.byte	0x07
	.zero		1


	//   ....[63]....
        /*0508*/ 	.word	0x00000b20
        /*050c*/ 	.word	0x000000ff
        /*0510*/ 	.word	0x00000200
        /*0514*/ 	.short	0x0100
        /*0516*/ 	.byte	0x07
	.zero		1


	//   ....[64]....
        /*0518*/ 	.word	0x00000b30
        /*051c*/ 	.word	0x000000ff
        /*0520*/ 	.word	0x000001f0
        /*0524*/ 	.short	0x0100
        /*0526*/ 	.byte	0x07
	.zero		1


	//   ....[65]....
        /*0528*/ 	.word	0x00000b40
        /*052c*/ 	.word	0x000000ff
        /*0530*/ 	.word	0x00000208
        /*0534*/ 	.short	0x0100
        /*0536*/ 	.byte	0x07
	.zero		1


	//   ....[66]....
        /*0538*/ 	.word	0x00000c20
        /*053c*/ 	.word	0x000000ff
        /*0540*/ 	.word	0x00000210
        /*0544*/ 	.short	0x0100
        /*0546*/ 	.byte	0x05
	.zero		1


	//   ....[67]....
        /*0548*/ 	.word	0x00000c30
        /*054c*/ 	.word	0x000000ff
        /*0550*/ 	.word	0x00000218
        /*0554*/ 	.short	0x0100
        /*0556*/ 	.byte	0x05
	.zero		1


	//   ....[68]....
        /*0558*/ 	.word	0x00000d60
        /*055c*/ 	.word	0x000000ff
        /*0560*/ 	.word	0x00000220
        /*0564*/ 	.short	0x0100
        /*0566*/ 	.byte	0x05
	.zero		1


	//   ....[69]....
        /*0568*/ 	.word	0x00000d70
        /*056c*/ 	.word	0x000000ff
        /*0570*/ 	.word	0x00000230
        /*0574*/ 	.short	0x0100
        /*0576*/ 	.byte	0x05
	.zero		1


	//   ....[70]....
        /*0578*/ 	.word	0x00000d80
        /*057c*/ 	.word	0x000000ff
        /*0580*/ 	.word	0x00000228
        /*0584*/ 	.short	0x0100
        /*0586*/ 	.byte	0x05
	.zero		1


	//   ....[71]....
        /*0588*/ 	.word	0x00000d90
        /*058c*/ 	.word	0x000000ff
        /*0590*/ 	.word	0x00000238
        /*0594*/ 	.short	0x0100
        /*0596*/ 	.byte	0x05
	.zero		1


	//   ....[72]....
        /*0598*/ 	.word	0x00000eb0
        /*059c*/ 	.word	0x000000ff
        /*05a0*/ 	.word	0x00000240
        /*05a4*/ 	.short	0x0100
        /*05a6*/ 	.byte	0x07
	.zero		1


	//   ....[73]....
        /*05a8*/ 	.word	0x00000ec0
        /*05ac*/ 	.word	0x000000ff
        /*05b0*/ 	.word	0x00000260
        /*05b4*/ 	.short	0x0100
        /*05b6*/ 	.byte	0x07
	.zero		1


	//   ....[74]....
        /*05b8*/ 	.word	0x00000ed0
        /*05bc*/ 	.word	0x000000ff
        /*05c0*/ 	.word	0x00000248
        /*05c4*/ 	.short	0x0100
        /*05c6*/ 	.byte	0x07
	.zero		1


	//   ....[75]....
        /*05c8*/ 	.word	0x00000ee0
        /*05cc*/ 	.word	0x000000ff
        /*05d0*/ 	.word	0x00000268
        /*05d4*/ 	.short	0x0100
        /*05d6*/ 	.byte	0x07
	.zero		1


	//   ....[76]....
        /*05d8*/ 	.word	0x00000ef0
        /*05dc*/ 	.word	0x000000ff
        /*05e0*/ 	.word	0x00000250
        /*05e4*/ 	.short	0x0100
        /*05e6*/ 	.byte	0x07
	.zero		1


	//   ....[77]....
        /*05e8*/ 	.word	0x00000f00
        /*05ec*/ 	.word	0x000000ff
        /*05f0*/ 	.word	0x00000270
        /*05f4*/ 	.short	0x0100
        /*05f6*/ 	.byte	0x07
	.zero		1


	//   ....[78]....
        /*05f8*/ 	.word	0x00000f10
        /*05fc*/ 	.word	0x000000ff
        /*0600*/ 	.word	0x00000258
        /*0604*/ 	.short	0x0100
        /*0606*/ 	.byte	0x07
	.zero		1


	//   ....[79]....
        /*0608*/ 	.word	0x00000f20
        /*060c*/ 	.word	0x000000ff
        /*0610*/ 	.word	0x00000278
        /*0614*/ 	.short	0x0100
        /*0616*/ 	.byte	0x07
	.zero		1


	//   ....[80]....
        /*0618*/ 	.word	0x00001010
        /*061c*/ 	.word	0x000000ff
        /*0620*/ 	.word	0x00000280
        /*0624*/ 	.short	0x0100
        /*0626*/ 	.byte	0x05
	.zero		1


	//   ....[81]....
        /*0628*/ 	.word	0x00001020
        /*062c*/ 	.word	0x000000ff
        /*0630*/ 	.word	0x00000290
        /*0634*/ 	.short	0x0100
        /*0636*/ 	.byte	0x05
	.zero		1


	//   ....[82]....
        /*0638*/ 	.word	0x00001030
        /*063c*/ 	.word	0x000000ff
        /*0640*/ 	.word	0x00000288
        /*0644*/ 	.short	0x0100
        /*0646*/ 	.byte	0x05
	.zero		1


	//   ....[83]....
        /*0648*/ 	.word	0x00001040
        /*064c*/ 	.word	0x000000ff
        /*0650*/ 	.word	0x00000298
        /*0654*/ 	.short	0x0100
        /*0656*/ 	.byte	0x05
	.zero		1


	//   ....[84]....
        /*0658*/ 	.word	0x00001130
        /*065c*/ 	.word	0x000000ff
        /*0660*/ 	.word	0x000002a0
        /*0664*/ 	.short	0x0100
        /*0666*/ 	.byte	0x04
	.zero		1


	//   ....[85]....
        /*0668*/ 	.word	0x00001b40
        /*066c*/ 	.word	0x00000003
        /*0670*/ 	.word	0x00000290
        /*0674*/ 	.short	0x010a
        /*0676*/ 	.byte	0xff
	.zero		1


	//   ....[86]....
        /*0678*/ 	.word	0x00001b70
        /*067c*/ 	.word	0x00000003
        /*0680*/ 	.word	0x00000280
        /*0684*/ 	.short	0x0101
        /*0686*/ 	.byte	0xff
	.zero		1


	//   ....[87]....
        /*0688*/ 	.word	0x00001c80
        /*068c*/ 	.word	0x000000ff
        /*0690*/ 	.word	0x000000f0
        /*0694*/ 	.short	0x010a
        /*0696*/ 	.byte	0x05
	.zero		1


	//   ....[88]....
        /*0698*/ 	.word	0x00001d40
        /*069c*/ 	.word	0x000000ff
        /*06a0*/ 	.word	0x000000f0
        /*06a4*/ 	.short	0x010a
        /*06a6*/ 	.byte	0x21
	.zero		1


	//   ....[89]....
        /*06a8*/ 	.word	0x00001ef0
        /*06ac*/ 	.word	0x000000ff
        /*06b0*/ 	.word	0x000000f0
        /*06b4*/ 	.short	0x010a
        /*06b6*/ 	.byte	0x08
	.zero		1


	//   ....[90]....
        /*06b8*/ 	.word	0x00001ff0
        /*06bc*/ 	.word	0x000000ff
        /*06c0*/ 	.word	0x00000218
        /*06c4*/ 	.short	0x0101
        /*06c6*/ 	.byte	0x04
	.zero		1


	//   ....[91]....
        /*06c8*/ 	.word	0x00002010
        /*06cc*/ 	.word	0x000000ff
        /*06d0*/ 	.word	0x000000f0
        /*06d4*/ 	.short	0x010a
        /*06d6*/ 	.byte	0x05
	.zero		1


	//   ....[92]....
        /*06d8*/ 	.word	0x00002090
        /*06dc*/ 	.word	0x000000ff
        /*06e0*/ 	.word	0x000000f0
        /*06e4*/ 	.short	0x010a
        /*06e6*/ 	.byte	0x11
	.zero		1


	//   ....[93]....
        /*06e8*/ 	.word	0x00002220
        /*06ec*/ 	.word	0x000000ff
        /*06f0*/ 	.word	0x000000f0
        /*06f4*/ 	.short	0x010a
        /*06f6*/ 	.byte	0x08
	.zero		1


	//   ....[94]....
        /*06f8*/ 	.word	0x00002370
        /*06fc*/ 	.word	0x00000002
        /*0700*/ 	.word	0x00000220
        /*0704*/ 	.short	0x010a
        /*0706*/ 	.byte	0xff
	.zero		1


	//   ....[95]....
        /*0708*/ 	.word	0x00002430
        /*070c*/ 	.word	0x00000002
        /*0710*/ 	.word	0x00000000
        /*0714*/ 	.short	0x0101
        /*0716*/ 	.byte	0xff
	.zero		1


	//   ....[96]....
        /*0718*/ 	.word	0x00002990
        /*071c*/ 	.word	0x000000ff
        /*0720*/ 	.word	0x00000000
        /*0724*/ 	.short	0x010a
        /*0726*/ 	.byte	0x05
	.zero		1


	//   ....[97]....
        /*0728*/ 	.word	0x00002a20
        /*072c*/ 	.word	0x000000ff
        /*0730*/ 	.word	0x00000000
        /*0734*/ 	.short	0x010a
        /*0736*/ 	.byte	0x05
	.zero		1


	//   ....[98]....
        /*0738*/ 	.word	0x00002ab0
        /*073c*/ 	.word	0x000000ff
        /*0740*/ 	.word	0x00000000
        /*0744*/ 	.short	0x010a
        /*0746*/ 	.byte	0x05
	.zero		1


	//   ....[99]....
        /*0748*/ 	.word	0x00002b40
        /*074c*/ 	.word	0x000000ff
        /*0750*/ 	.word	0x00000000
        /*0754*/ 	.short	0x010a
        /*0756*/ 	.byte	0x05
	.zero		1


	//   ....[100]....
        /*0758*/ 	.word	0x00002bd0
        /*075c*/ 	.word	0x000000ff
        /*0760*/ 	.word	0x00000000
        /*0764*/ 	.short	0x010a
        /*0766*/ 	.byte	0x05
	.zero		1


	//   ....[101]....
        /*0768*/ 	.word	0x00002c60
        /*076c*/ 	.word	0x000000ff
        /*0770*/ 	.word	0x00000000
        /*0774*/ 	.short	0x010a
        /*0776*/ 	.byte	0x05
	.zero		1


	//   ....[102]....
        /*0778*/ 	.word	0x00002cf0
        /*077c*/ 	.word	0x000000ff
        /*0780*/ 	.word	0x00000000
        /*0784*/ 	.short	0x010a
        /*0786*/ 	.byte	0x05
	.zero		1


	//   ....[103]....
        /*0788*/ 	.word	0x00002d80
        /*078c*/ 	.word	0x000000ff
        /*0790*/ 	.word	0x00000000
        /*0794*/ 	.short	0x010a
        /*0796*/ 	.byte	0x05
	.zero		1


	//   ....[104]....
        /*0798*/ 	.word	0x00002e10
        /*079c*/ 	.word	0x000000ff
        /*07a0*/ 	.word	0x00000000
        /*07a4*/ 	.short	0x010a
        /*07a6*/ 	.byte	0x05
	.zero		1


	//   ....[105]....
        /*07a8*/ 	.word	0x00002ea0
        /*07ac*/ 	.word	0x000000ff
        /*07b0*/ 	.word	0x00000000
        /*07b4*/ 	.short	0x010a
        /*07b6*/ 	.byte	0x05
	.zero		1


	//   ....[106]....
        /*07b8*/ 	.word	0x00002f30
        /*07bc*/ 	.word	0x000000ff
        /*07c0*/ 	.word	0x00000000
        /*07c4*/ 	.short	0x010a
        /*07c6*/ 	.byte	0x05
	.zero		1


	//   ....[107]....
        /*07c8*/ 	.word	0x00002fc0
        /*07cc*/ 	.word	0x000000ff
        /*07d0*/ 	.word	0x00000000
        /*07d4*/ 	.short	0x010a
        /*07d6*/ 	.byte	0x05
	.zero		1


	//   ....[108]....
        /*07d8*/ 	.word	0x00003050
        /*07dc*/ 	.word	0x000000ff
        /*07e0*/ 	.word	0x00000000
        /*07e4*/ 	.short	0x010a
        /*07e6*/ 	.byte	0x05
	.zero		1


	//   ....[109]....
        /*07e8*/ 	.word	0x000030e0
        /*07ec*/ 	.word	0x000000ff
        /*07f0*/ 	.word	0x00000000
        /*07f4*/ 	.short	0x010a
        /*07f6*/ 	.byte	0x05
	.zero		1


	//   ....[110]....
        /*07f8*/ 	.word	0x00003170
        /*07fc*/ 	.word	0x000000ff
        /*0800*/ 	.word	0x00000000
        /*0804*/ 	.short	0x010a
        /*0806*/ 	.byte	0x05
	.zero		1


	//   ....[111]....
        /*0808*/ 	.word	0x00003200
        /*080c*/ 	.word	0x000000ff
        /*0810*/ 	.word	0x00000000
        /*0814*/ 	.short	0x010a
        /*0816*/ 	.byte	0x05
	.zero		1


	//   ....[112]....
        /*0818*/ 	.word	0x00003290
        /*081c*/ 	.word	0x000000ff
        /*0820*/ 	.word	0x00000000
        /*0824*/ 	.short	0x010a
        /*0826*/ 	.byte	0x05
	.zero		1


	//   ....[113]....
        /*0828*/ 	.word	0x00003320
        /*082c*/ 	.word	0x000000ff
        /*0830*/ 	.word	0x00000000
        /*0834*/ 	.short	0x010a
        /*0836*/ 	.byte	0x05
	.zero		1


	//   ....[114]....
        /*0838*/ 	.word	0x000033b0
        /*083c*/ 	.word	0x000000ff
        /*0840*/ 	.word	0x00000000
        /*0844*/ 	.short	0x010a
        /*0846*/ 	.byte	0x05
	.zero		1


	//   ....[115]....
        /*0848*/ 	.word	0x00003440
        /*084c*/ 	.word	0x000000ff
        /*0850*/ 	.word	0x00000000
        /*0854*/ 	.short	0x010a
        /*0856*/ 	.byte	0x05
	.zero		1


	//   ....[116]....
        /*0858*/ 	.word	0x000034d0
        /*085c*/ 	.word	0x000000ff
        /*0860*/ 	.word	0x00000000
        /*0864*/ 	.short	0x010a
        /*0866*/ 	.byte	0x05
	.zero		1


	//   ....[117]....
        /*0868*/ 	.word	0x00003560
        /*086c*/ 	.word	0x000000ff
        /*0870*/ 	.word	0x00000000
        /*0874*/ 	.short	0x010a
        /*0876*/ 	.byte	0x05
	.zero		1


	//   ....[118]....
        /*0878*/ 	.word	0x000035f0
        /*087c*/ 	.word	0x000000ff
        /*0880*/ 	.word	0x00000000
        /*0884*/ 	.short	0x010a
        /*0886*/ 	.byte	0x05
	.zero		1


	//   ....[119]....
        /*0888*/ 	.word	0x00003680
        /*088c*/ 	.word	0x000000ff
        /*0890*/ 	.word	0x00000000
        /*0894*/ 	.short	0x010a
        /*0896*/ 	.byte	0x05
	.zero		1


	//   ....[120]....
        /*0898*/ 	.word	0x00003710
        /*089c*/ 	.word	0x000000ff
        /*08a0*/ 	.word	0x00000000
        /*08a4*/ 	.short	0x010a
        /*08a6*/ 	.byte	0x05
	.zero		1


	//   ....[121]....
        /*08a8*/ 	.word	0x000037a0
        /*08ac*/ 	.word	0x000000ff
        /*08b0*/ 	.word	0x00000000
        /*08b4*/ 	.short	0x010a
        /*08b6*/ 	.byte	0x05
	.zero		1


	//   ....[122]....
        /*08b8*/ 	.word	0x00003830
        /*08bc*/ 	.word	0x000000ff
        /*08c0*/ 	.word	0x00000000
        /*08c4*/ 	.short	0x010a
        /*08c6*/ 	.byte	0x05
	.zero		1


	//   ....[123]....
        /*08c8*/ 	.word	0x000038c0
        /*08cc*/ 	.word	0x000000ff
        /*08d0*/ 	.word	0x00000000
        /*08d4*/ 	.short	0x010a
        /*08d6*/ 	.byte	0x05
	.zero		1


	//   ....[124]....
        /*08d8*/ 	.word	0x00003950
        /*08dc*/ 	.word	0x000000ff
        /*08e0*/ 	.word	0x00000000
        /*08e4*/ 	.short	0x010a
        /*08e6*/ 	.byte	0x05
	.zero		1


	//   ....[125]....
        /*08e8*/ 	.word	0x000039f0
        /*08ec*/ 	.word	0x00000000
        /*08f0*/ 	.word	0x00000000
        /*08f4*/ 	.short	0x010a
        /*08f6*/ 	.byte	0xff
	.zero		1


	//   ....[126]....
        /*08f8*/ 	.word	0x00003b20
        /*08fc*/ 	.word	0x00000000
        /*0900*/ 	.word	0x00000280
        /*0904*/ 	.short	0x010a
        /*0906*/ 	.byte	0xff
	.zero		1


	//   ....[127]....
        /*0908*/ 	.word	0x00003b90
        /*090c*/ 	.word	0x00000004
        /*0910*/ 	.word	0x00000000
        /*0914*/ 	.short	0x0101
        /*0916*/ 	.byte	0xff
	.zero		1


	//   ....[128]....
        /*0918*/ 	.word	0x00003bb0
        /*091c*/ 	.word	0x000000ff
        /*0920*/ 	.word	0x00000230
        /*0924*/ 	.short	0x010a
        /*0926*/ 	.byte	0x05
	.zero		1


	//   ....[129]....
        /*0928*/ 	.word	0x00003cd0
        /*092c*/ 	.word	0x00000000
        /*0930*/ 	.word	0x00000220
        /*0934*/ 	.short	0x010a
        /*0936*/ 	.byte	0xff
	.zero		1


	//   ....[130]....
        /*0938*/ 	.word	0x00003dd0
        /*093c*/ 	.word	0x00000000
        /*0940*/ 	.word	0x00000000
        /*0944*/ 	.short	0x0101
        /*0946*/ 	.byte	0xff
	.zero		1


	//   ....[131]....
        /*0948*/ 	.word	0x00003e60
        /*094c*/ 	.word	0x000000ff
        /*0950*/ 	.word	0x00000230
        /*0954*/ 	.short	0x0106
        /*0956*/ 	.byte	0x05
	.zero		1


	//   ....[132]....
        /*0958*/ 	.word	0x00003e80
        /*095c*/ 	.word	0x000000ff
        /*0960*/ 	.word	0x00000230
        /*0964*/ 	.short	0x010a
        /*0966*/ 	.byte	0x05
	.zero		1


	//   ....[133]....
        /*0968*/ 	.word	0x00003f10
        /*096c*/ 	.word	0x000000ff
        /*0970*/ 	.word	0x00000230
        /*0974*/ 	.short	0x0106
        /*0976*/ 	.byte	0x04
	.zero		1


	//   ....[134]....
        /*0978*/ 	.word	0x00003f50
        /*097c*/ 	.word	0x00000000
        /*0980*/ 	.word	0x00000230
        /*0984*/ 	.short	0x010a
        /*0986*/ 	.byte	0xff
	.zero		1


	//   ....[135]....
        /*0988*/ 	.word	0x00004190
        /*098c*/ 	.word	0x000000ff
        /*0990*/ 	.word	0x00000008
        /*0994*/ 	.short	0x010a
        /*0996*/ 	.byte	0x04
	.zero		1


	//   ....[136]....
        /*0998*/ 	.word	0x000041b0
        /*099c*/ 	.word	0x000000ff
        /*09a0*/ 	.word	0x00000008
        /*09a4*/ 	.short	0x010a
        /*09a6*/ 	.byte	0x04
	.zero		1


	//   ....[137]....
        /*09a8*/ 	.word	0x00004340
        /*09ac*/ 	.word	0x000000ff
        /*09b0*/ 	.word	0x00000008
        /*09b4*/ 	.short	0x010a
        /*09b6*/ 	.byte	0x04
	.zero		1


	//   ....[138]....
        /*09b8*/ 	.word	0x00004360
        /*09bc*/ 	.word	0x000000ff
        /*09c0*/ 	.word	0x00000008
        /*09c4*/ 	.short	0x010a
        /*09c6*/ 	.byte	0x04
	.zero		1


	//   ....[139]....
        /*09c8*/ 	.word	0x00004420
        /*09cc*/ 	.word	0x000000ff
        /*09d0*/ 	.word	0x00000000
        /*09d4*/ 	.short	0x0101
        /*09d6*/ 	.byte	0x05
	.zero		1


	//   ....[140]....
        /*09d8*/ 	.word	0x00004720
        /*09dc*/ 	.word	0x00000000
        /*09e0*/ 	.word	0x00000220
        /*09e4*/ 	.short	0x010a
        /*09e6*/ 	.byte	0xff
	.zero		1


	//   ....[141]....
        /*09e8*/ 	.word	0x000047e0
        /*09ec*/ 	.word	0x00000000
        /*09f0*/ 	.word	0x00000000
        /*09f4*/ 	.short	0x0101
        /*09f6*/ 	.byte	0xff
	.zero		1


	//   ....[142]....
        /*09f8*/ 	.word	0x000048a0
        /*09fc*/ 	.word	0x000000ff
        /*0a00*/ 	.word	0x00000000
        /*0a04*/ 	.short	0x010a
        /*0a06*/ 	.byte	0x05
	.zero		1


	//   ....[143]....
        /*0a08*/ 	.word	0x000048b0
        /*0a0c*/ 	.word	0x000000ff
        /*0a10*/ 	.word	0x00000260
        /*0a14*/ 	.short	0x010a
        /*0a16*/ 	.byte	0x13
	.zero		1


	//   ....[144]....
        /*0a18*/ 	.word	0x00004960
        /*0a1c*/ 	.word	0x000000ff
        /*0a20*/ 	.word	0x00000000
        /*0a24*/ 	.short	0x010a
        /*0a26*/ 	.byte	0x07
	.zero		1


	//   ....[145]....
        /*0a28*/ 	.word	0x00004aa0
        /*0a2c*/ 	.word	0x000000ff
        /*0a30*/ 	.word	0x00000000
        /*0a34*/ 	.short	0x010a
        /*0a36*/ 	.byte	0x1a
	.zero		1


	//   ....[146]....
        /*0a38*/ 	.word	0x00004cf0
        /*0a3c*/ 	.word	0x000000ff
        /*0a40*/ 	.word	0x00000000
        /*0a44*/ 	.short	0x010a
        /*0a46*/ 	.byte	0x06
	.zero		1


	//   ....[147]....
        /*0a48*/ 	.word	0x00004d80
        /*0a4c*/ 	.word	0x000000ff
        /*0a50*/ 	.word	0x00000000
        /*0a54*/ 	.short	0x010a
        /*0a56*/ 	.byte	0x06
	.zero		1


	//   ....[148]....
        /*0a58*/ 	.word	0x00004e10
        /*0a5c*/ 	.word	0x000000ff
        /*0a60*/ 	.word	0x00000000
        /*0a64*/ 	.short	0x010a
        /*0a66*/ 	.byte	0x06
	.zero		1


	//   ....[149]....
        /*0a68*/ 	.word	0x00004eb0
        /*0a6c*/ 	.word	0x00000000
        /*0a70*/ 	.word	0x00000000
        /*0a74*/ 	.short	0x010a
        /*0a76*/ 	.byte	0xff
	.zero		1


	//   ....[150]....
        /*0a78*/ 	.word	0x00004ef0
        /*0a7c*/ 	.word	0x00000000
        /*0a80*/ 	.word	0x00000000
        /*0a84*/ 	.short	0x010a
        /*0a86*/ 	.byte	0xff
	.zero		1


	//   ....[151]....
        /*0a88*/ 	.word	0x00004f60
        /*0a8c*/ 	.word	0x000000ff
        /*0a90*/ 	.word	0x00000000
        /*0a94*/ 	.short	0x0101
        /*0a96*/ 	.byte	0x05
	.zero		1


	//   ....[152]....
        /*0a98*/ 	.word	0x00004fa0
        /*0a9c*/ 	.word	0x000000ff
        /*0aa0*/ 	.word	0x000002a0
        /*0aa4*/ 	.short	0x010a
        /*0aa6*/ 	.byte	0x0b
	.zero		1


	//   ....[153]....
        /*0aa8*/ 	.word	0x00005000
        /*0aac*/ 	.word	0x000000ff
        /*0ab0*/ 	.word	0x00000000
        /*0ab4*/ 	.short	0x0101
        /*0ab6*/ 	.byte	0x05
	.zero		1


	//   ....[154]....
        /*0ab8*/ 	.word	0x00005430
        /*0abc*/ 	.word	0x00000000
        /*0ac0*/ 	.word	0x00000220
        /*0ac4*/ 	.short	0x010a
        /*0ac6*/ 	.byte	0xff
	.zero		1


	//   ....[155]....
        /*0ac8*/ 	.word	0x000054f0
        /*0acc*/ 	.word	0x00000000
        /*0ad0*/ 	.word	0x00000000
        /*0ad4*/ 	.short	0x0101
        /*0ad6*/ 	.byte	0xff
	.zero		1


	//   ....[156]....
        /*0ad8*/ 	.word	0x00005810
        /*0adc*/ 	.word	0x000000ff
        /*0ae0*/ 	.word	0x00000218
        /*0ae4*/ 	.short	0x010a
        /*0ae6*/ 	.byte	0x07
	.zero		1


	//   ....[157]....
        /*0ae8*/ 	.word	0x00005a00
        /*0aec*/ 	.word	0x000000ff
        /*0af0*/ 	.word	0x000001f8
        /*0af4*/ 	.short	0x010a
        /*0af6*/ 	.byte	0x07
	.zero		1


	//   ....[158]....
        /*0af8*/ 	.word	0x00005bf0
        /*0afc*/ 	.word	0x000000ff
        /*0b00*/ 	.word	0x000001e0
        /*0b04*/ 	.short	0x010b
        /*0b06*/ 	.byte	0x07
	.zero		1


	//   ....[159]....
        /*0b08*/ 	.word	0x00005c00
        /*0b0c*/ 	.word	0x000000ff
        /*0b10*/ 	.word	0x00000000
        /*0b14*/ 	.short	0x0101
        /*0b16*/ 	.byte	0x0e
	.zero		1


	//   ....[160]....
        /*0b18*/ 	.word	0x00005c10
        /*0b1c*/ 	.word	0x000000ff
        /*0b20*/ 	.word	0x00000200
        /*0b24*/ 	.short	0x010a
        /*0b26*/ 	.byte	0x07
	.zero		1


	//   ....[161]....
        /*0b28*/ 	.word	0x00005e40
        /*0b2c*/ 	.word	0x000000ff
        /*0b30*/ 	.word	0x000001e8
        /*0b34*/ 	.short	0x010b
        /*0b36*/ 	.byte	0x07
	.zero		1


	//   ....[162]....
        /*0b38*/ 	.word	0x00005eb0
        /*0b3c*/ 	.word	0x000000ff
        /*0b40*/ 	.word	0x00000000
        /*0b44*/ 	.short	0x0101
        /*0b46*/ 	.byte	0x0e
	.zero		1


	//   ....[163]....
        /*0b48*/ 	.word	0x00005ef0
        /*0b4c*/ 	.word	0x000000ff
        /*0b50*/ 	.word	0x00000208
        /*0b54*/ 	.short	0x010a
        /*0b56*/ 	.byte	0x07
	.zero		1


	//   ....[164]....
        /*0b58*/ 	.word	0x00006120
        /*0b5c*/ 	.word	0x000000ff
        /*0b60*/ 	.word	0x000001f0
        /*0b64*/ 	.short	0x010b
        /*0b66*/ 	.byte	0x07
	.zero		1


	//   ....[165]....
        /*0b68*/ 	.word	0x00006140
        /*0b6c*/ 	.word	0x000000ff
        /*0b70*/ 	.word	0x00000000
        /*0b74*/ 	.short	0x0101
        /*0b76*/ 	.byte	0x0d
	.zero		1


	//   ....[166]....
        /*0b78*/ 	.word	0x00006170
        /*0b7c*/ 	.word	0x000000ff
        /*0b80*/ 	.word	0x000001f8
        /*0b84*/ 	.short	0x010a
        /*0b86*/ 	.byte	0x07
	.zero		1


	//   ....[167]....
        /*0b88*/ 	.word	0x00006190
        /*0b8c*/ 	.word	0x000000ff
        /*0b90*/ 	.word	0x00000200
        /*0b94*/ 	.short	0x010a
        /*0b96*/ 	.byte	0x07
	.zero		1


	//   ....[168]....
        /*0b98*/ 	.word	0x000061d0
        /*0b9c*/ 	.word	0x00000000
        /*0ba0*/ 	.word	0x00000208
        /*0ba4*/ 	.short	0x010a
        /*0ba6*/ 	.byte	0xff
	.zero		1


	//   ....[169]....
        /*0ba8*/ 	.word	0x00006520
        /*0bac*/ 	.word	0x00000000
        /*0bb0*/ 	.word	0x00000220
        /*0bb4*/ 	.short	0x010a
        /*0bb6*/ 	.byte	0xff
	.zero		1


	//   ....[170]....
        /*0bb8*/ 	.word	0x00006630
        /*0bbc*/ 	.word	0x00000000
        /*0bc0*/ 	.word	0x00000000
        /*0bc4*/ 	.short	0x0101
        /*0bc6*/ 	.byte	0xff
	.zero		1


	//   ....[171]....
        /*0bc8*/ 	.word	0x00007050
        /*0bcc*/ 	.word	0x000000ff
        /*0bd0*/ 	.word	0x000001e0
        /*0bd4*/ 	.short	0x010a
        /*0bd6*/ 	.byte	0x30
	.zero		1


	//   ....[172]....
        /*0bd8*/ 	.word	0x00007090
        /*0bdc*/ 	.word	0x0000004a
        /*0be0*/ 	.word	0x00000240
        /*0be4*/ 	.short	0x010a
        /*0be6*/ 	.byte	0xff
	.zero		1


	//   ....[173]....
        /*0be8*/ 	.word	0x000071a0
        /*0bec*/ 	.word	0x000000ff
        /*0bf0*/ 	.word	0x000001e0
        /*0bf4*/ 	.short	0x010a
        /*0bf6*/ 	.byte	0x30
	.zero		1


	//   ....[174]....
        /*0bf8*/ 	.word	0x00007270
        /*0bfc*/ 	.word	0x0000004a
        /*0c00*/ 	.word	0x00000240
        /*0c04*/ 	.short	0x010a
        /*0c06*/ 	.byte	0xff
	.zero		1


	//   ....[175]....
        /*0c08*/ 	.word	0x00007a30
        /*0c0c*/ 	.word	0x00000000
        /*0c10*/ 	.word	0x00000000
        /*0c14*/ 	.short	0x0101
        /*0c16*/ 	.byte	0xff
	.zero		1


	//   ....[176]....
        /*0c18*/ 	.word	0x00007a40
        /*0c1c*/ 	.word	0x00000003
        /*0c20*/ 	.word	0x000001e0
        /*0c24*/ 	.short	0x010a
        /*0c26*/ 	.byte	0xff
	.zero		1


	//   ....[177]....
        /*0c28*/ 	.word	0x00007b00
        /*0c2c*/ 	.word	0x00000003
        /*0c30*/ 	.word	0x000001e0
        /*0c34*/ 	.short	0x010a
        /*0c36*/ 	.byte	0xff
	.zero		1


	//   ....[178]....
        /*0c38*/ 	.word	0x00008310
        /*0c3c*/ 	.word	0x00000000
        /*0c40*/ 	.word	0x00000000
        /*0c44*/ 	.short	0x0101
        /*0c46*/ 	.byte	0xff
	.zero		1


	//   ....[179]....
        /*0c48*/ 	.word	0x00008320
        /*0c4c*/ 	.word	0x00000004
        /*0c50*/ 	.word	0x000001e0
        /*0c54*/ 	.short	0x010a
        /*0c56*/ 	.byte	0xff
	.zero		1


	//   ....[180]....
        /*0c58*/ 	.word	0x000083e0
        /*0c5c*/ 	.word	0x00000004
        /*0c60*/ 	.word	0x000001e0
        /*0c64*/ 	.short	0x010a
        /*0c66*/ 	.byte	0xff
	.zero		1


	//   ....[181]....
        /*0c68*/ 	.word	0x000086f0
        /*0c6c*/ 	.word	0x0000004a
        /*0c70*/ 	.word	0x00000000
        /*0c74*/ 	.short	0x0101
        /*0c76*/ 	.byte	0xff
	.zero		1


	//   ....[182]....
        /*0c78*/ 	.word	0x00008c30
        /*0c7c*/ 	.word	0x00000003
        /*0c80*/ 	.word	0x00000000
        /*0c84*/ 	.short	0x0101
        /*0c86*/ 	.byte	0xff
	.zero		1


	//   ....[183]....
        /*0c88*/ 	.word	0x00008ea0
        /*0c8c*/ 	.word	0x000000ff
        /*0c90*/ 	.word	0x00000000
        /*0c94*/ 	.short	0x0101
        /*0c96*/ 	.byte	0x04
	.zero		1


	//   ....[184]....
        /*0c98*/ 	.word	0x00008ec0
        /*0c9c*/ 	.word	0x00000003
        /*0ca0*/ 	.word	0x00000290
        /*0ca4*/ 	.short	0x010a
        /*0ca6*/ 	.byte	0xff
	.zero		1


	//   ....[185]....
        /*0ca8*/ 	.word	0x00008f20
        /*0cac*/ 	.word	0x00000002
        /*0cb0*/ 	.word	0x000000f0
        /*0cb4*/ 	.short	0x010a
        /*0cb6*/ 	.byte	0xff
	.zero		1


	//   ....[186]....
        /*0cb8*/ 	.word	0x00008f80
        /*0cbc*/ 	.word	0x00000002
        /*0cc0*/ 	.word	0x000000f0
        /*0cc4*/ 	.short	0x010a
        /*0cc6*/ 	.byte	0xff
	.zero		1


	//   ....[187]....
        /*0cc8*/ 	.word	0x00008fd0
        /*0ccc*/ 	.word	0x00000002
        /*0cd0*/ 	.word	0x00000220
        /*0cd4*/ 	.short	0x010a
        /*0cd6*/ 	.byte	0xff
	.zero		1


	//   ....[188]....
        /*0cd8*/ 	.word	0x00009030
        /*0cdc*/ 	.word	0x00000000
        /*0ce0*/ 	.word	0x00000000
        /*0ce4*/ 	.short	0x010a
        /*0ce6*/ 	.byte	0xff
	.zero		1


	//   ....[189]....
        /*0ce8*/ 	.word	0x00009090
        /*0cec*/ 	.word	0x00000000
        /*0cf0*/ 	.word	0x00000000
        /*0cf4*/ 	.short	0x010a
        /*0cf6*/ 	.byte	0xff
	.zero		1


	//   ....[190]....
        /*0cf8*/ 	.word	0x000090f0
        /*0cfc*/ 	.word	0x00000000
        /*0d00*/ 	.word	0x00000000
        /*0d04*/ 	.short	0x010a
        /*0d06*/ 	.byte	0xff
	.zero		1


	//   ....[191]....
        /*0d08*/ 	.word	0x00009150
        /*0d0c*/ 	.word	0x00000000
        /*0d10*/ 	.word	0x00000000
        /*0d14*/ 	.short	0x010a
        /*0d16*/ 	.byte	0xff
	.zero		1


	//   ....[192]....
        /*0d18*/ 	.word	0x000091b0
        /*0d1c*/ 	.word	0x00000000
        /*0d20*/ 	.word	0x00000000
        /*0d24*/ 	.short	0x010a
        /*0d26*/ 	.byte	0xff
	.zero		1


	//   ....[193]....
        /*0d28*/ 	.word	0x00009210
        /*0d2c*/ 	.word	0x00000000
        /*0d30*/ 	.word	0x00000000
        /*0d34*/ 	.short	0x010a
        /*0d36*/ 	.byte	0xff
	.zero		1


	//   ....[194]....
        /*0d38*/ 	.word	0x00009270
        /*0d3c*/ 	.word	0x00000000
        /*0d40*/ 	.word	0x00000000
        /*0d44*/ 	.short	0x010a
        /*0d46*/ 	.byte	0xff
	.zero		1


	//   ....[195]....
        /*0d48*/ 	.word	0x000092d0
        /*0d4c*/ 	.word	0x00000000
        /*0d50*/ 	.word	0x00000000
        /*0d54*/ 	.short	0x010a
        /*0d56*/ 	.byte	0xff
	.zero		1


	//   ....[196]....
        /*0d58*/ 	.word	0x00009330
        /*0d5c*/ 	.word	0x00000000
        /*0d60*/ 	.word	0x00000000
        /*0d64*/ 	.short	0x010a
        /*0d66*/ 	.byte	0xff
	.zero		1


	//   ....[197]....
        /*0d68*/ 	.word	0x00009390
        /*0d6c*/ 	.word	0x00000000
        /*0d70*/ 	.word	0x00000000
        /*0d74*/ 	.short	0x010a
        /*0d76*/ 	.byte	0xff
	.zero		1


	//   ....[198]....
        /*0d78*/ 	.word	0x000093f0
        /*0d7c*/ 	.word	0x00000000
        /*0d80*/ 	.word	0x00000000
        /*0d84*/ 	.short	0x010a
        /*0d86*/ 	.byte	0xff
	.zero		1


	//   ....[199]....
        /*0d88*/ 	.word	0x00009450
        /*0d8c*/ 	.word	0x00000000
        /*0d90*/ 	.word	0x00000000
        /*0d94*/ 	.short	0x010a
        /*0d96*/ 	.byte	0xff
	.zero		1


	//   ....[200]....
        /*0d98*/ 	.word	0x000094b0
        /*0d9c*/ 	.word	0x00000000
        /*0da0*/ 	.word	0x00000000
        /*0da4*/ 	.short	0x010a
        /*0da6*/ 	.byte	0xff
	.zero		1


	//   ....[201]....
        /*0da8*/ 	.word	0x00009510
        /*0dac*/ 	.word	0x00000000
        /*0db0*/ 	.word	0x00000000
        /*0db4*/ 	.short	0x010a
        /*0db6*/ 	.byte	0xff
	.zero		1


	//   ....[202]....
        /*0db8*/ 	.word	0x00009570
        /*0dbc*/ 	.word	0x00000000
        /*0dc0*/ 	.word	0x00000000
        /*0dc4*/ 	.short	0x010a
        /*0dc6*/ 	.byte	0xff
	.zero		1


	//   ....[203]....
        /*0dc8*/ 	.word	0x000095d0
        /*0dcc*/ 	.word	0x00000000
        /*0dd0*/ 	.word	0x00000000
        /*0dd4*/ 	.short	0x010a
        /*0dd6*/ 	.byte	0xff
	.zero		1


	//   ....[204]....
        /*0dd8*/ 	.word	0x00009630
        /*0ddc*/ 	.word	0x00000000
        /*0de0*/ 	.word	0x00000000
        /*0de4*/ 	.short	0x010a
        /*0de6*/ 	.byte	0xff
	.zero		1


	//   ....[205]....
        /*0de8*/ 	.word	0x00009690
        /*0dec*/ 	.word	0x00000000
        /*0df0*/ 	.word	0x00000000
        /*0df4*/ 	.short	0x010a
        /*0df6*/ 	.byte	0xff
	.zero		1


	//   ....[206]....
        /*0df8*/ 	.word	0x000096f0
        /*0dfc*/ 	.word	0x00000000
        /*0e00*/ 	.word	0x00000000
        /*0e04*/ 	.short	0x010a
        /*0e06*/ 	.byte	0xff
	.zero		1


	//   ....[207]....
        /*0e08*/ 	.word	0x00009750
        /*0e0c*/ 	.word	0x00000000
        /*0e10*/ 	.word	0x00000000
        /*0e14*/ 	.short	0x010a
        /*0e16*/ 	.byte	0xff
	.zero		1


	//   ....[208]....
        /*0e18*/ 	.word	0x000097b0
        /*0e1c*/ 	.word	0x00000000
        /*0e20*/ 	.word	0x00000000
        /*0e24*/ 	.short	0x010a
        /*0e26*/ 	.byte	0xff
	.zero		1


	//   ....[209]....
        /*0e28*/ 	.word	0x00009810
        /*0e2c*/ 	.word	0x00000000
        /*0e30*/ 	.word	0x00000000
        /*0e34*/ 	.short	0x010a
        /*0e36*/ 	.byte	0xff
	.zero		1


	//   ....[210]....
        /*0e38*/ 	.word	0x00009870
        /*0e3c*/ 	.word	0x00000000
        /*0e40*/ 	.word	0x00000000
        /*0e44*/ 	.short	0x010a
        /*0e46*/ 	.byte	0xff
	.zero		1


	//   ....[211]....
        /*0e48*/ 	.word	0x000098d0
        /*0e4c*/ 	.word	0x00000000
        /*0e50*/ 	.word	0x00000000
        /*0e54*/ 	.short	0x010a
        /*0e56*/ 	.byte	0xff
	.zero		1


	//   ....[212]....
        /*0e58*/ 	.word	0x00009930
        /*0e5c*/ 	.word	0x00000000
        /*0e60*/ 	.word	0x00000000
        /*0e64*/ 	.short	0x010a
        /*0e66*/ 	.byte	0xff
	.zero		1


	//   ....[213]....
        /*0e68*/ 	.word	0x00009990
        /*0e6c*/ 	.word	0x00000000
        /*0e70*/ 	.word	0x00000000
        /*0e74*/ 	.short	0x010a
        /*0e76*/ 	.byte	0xff
	.zero		1


	//   ....[214]....
        /*0e78*/ 	.word	0x000099f0
        /*0e7c*/ 	.word	0x00000000
        /*0e80*/ 	.word	0x00000000
        /*0e84*/ 	.short	0x010a
        /*0e86*/ 	.byte	0xff
	.zero		1


	//   ....[215]....
        /*0e88*/ 	.word	0x00009a50
        /*0e8c*/ 	.word	0x00000000
        /*0e90*/ 	.word	0x00000000
        /*0e94*/ 	.short	0x010a
        /*0e96*/ 	.byte	0xff
	.zero		1


	//   ....[216]....
        /*0e98*/ 	.word	0x00009ab0
        /*0e9c*/ 	.word	0x00000000
        /*0ea0*/ 	.word	0x00000000
        /*0ea4*/ 	.short	0x010a
        /*0ea6*/ 	.byte	0xff
	.zero		1


	//   ....[217]....
        /*0ea8*/ 	.word	0x00009b00
        /*0eac*/ 	.word	0x00000000
        /*0eb0*/ 	.word	0x00000280
        /*0eb4*/ 	.short	0x010a
        /*0eb6*/ 	.byte	0xff
	.zero		1


	//   ....[218]....
        /*0eb8*/ 	.word	0x00009b60
        /*0ebc*/ 	.word	0x00000000
        /*0ec0*/ 	.word	0x00000230
        /*0ec4*/ 	.short	0x010a
        /*0ec6*/ 	.byte	0xff
	.zero		1


	//   ....[219]....
        /*0ec8*/ 	.word	0x00009bb0
        /*0ecc*/ 	.word	0x00000000
        /*0ed0*/ 	.word	0x00000220
        /*0ed4*/ 	.short	0x010a
        /*0ed6*/ 	.byte	0xff
	.zero		1


	//   ....[220]....
        /*0ed8*/ 	.word	0x00009c10
        /*0edc*/ 	.word	0x00000000
        /*0ee0*/ 	.word	0x00000230
        /*0ee4*/ 	.short	0x010a
        /*0ee6*/ 	.byte	0xff
	.zero		1


	//   ....[221]....
        /*0ee8*/ 	.word	0x00009c70
        /*0eec*/ 	.word	0x00000004
        /*0ef0*/ 	.word	0x00000008
        /*0ef4*/ 	.short	0x010a
        /*0ef6*/ 	.byte	0xff
	.zero		1


	//   ....[222]....
        /*0ef8*/ 	.word	0x00009d50
        /*0efc*/ 	.word	0x00000002
        /*0f00*/ 	.word	0x00000008
        /*0f04*/ 	.short	0x010a
        /*0f06*/ 	.byte	0xff
	.zero		1


	//   ....[223]....
        /*0f08*/ 	.word	0x00009da0
        /*0f0c*/ 	.word	0x00000000
        /*0f10*/ 	.word	0x00000220
        /*0f14*/ 	.short	0x010a
        /*0f16*/ 	.byte	0xff
	.zero		1


	//   ....[224]....
        /*0f18*/ 	.word	0x00009e00
        /*0f1c*/ 	.word	0x00000000
        /*0f20*/ 	.word	0x00000260
        /*0f24*/ 	.short	0x010a
        /*0f26*/ 	.byte	0xff
	.zero		1


	//   ....[225]....
        /*0f28*/ 	.word	0x00009e60
        /*0f2c*/ 	.word	0x00000000
        /*0f30*/ 	.word	0x00000000
        /*0f34*/ 	.short	0x010a
        /*0f36*/ 	.byte	0xff
	.zero		1


	//   ....[226]....
        /*0f38*/ 	.word	0x00009ec0
        /*0f3c*/ 	.word	0x00000000
        /*0f40*/ 	.word	0x00000000
        /*0f44*/ 	.short	0x010a
        /*0f46*/ 	.byte	0xff
	.zero		1


	//   ....[227]....
        /*0f48*/ 	.word	0x00009f20
        /*0f4c*/ 	.word	0x00000000
        /*0f50*/ 	.word	0x00000000
        /*0f54*/ 	.short	0x010a
        /*0f56*/ 	.byte	0xff
	.zero		1


	//   ....[228]....
        /*0f58*/ 	.word	0x00009f80
        /*0f5c*/ 	.word	0x00000000
        /*0f60*/ 	.word	0x00000000
        /*0f64*/ 	.short	0x010a
        /*0f66*/ 	.byte	0xff
	.zero		1


	//   ....[229]....
        /*0f68*/ 	.word	0x00009fe0
        /*0f6c*/ 	.word	0x00000000
        /*0f70*/ 	.word	0x000002a0
        /*0f74*/ 	.short	0x010a
        /*0f76*/ 	.byte	0xff
	.zero		1


	//   ....[230]....
        /*0f78*/ 	.word	0x0000a030
        /*0f7c*/ 	.word	0x00000000
        /*0f80*/ 	.word	0x00000220
        /*0f84*/ 	.short	0x010a
        /*0f86*/ 	.byte	0xff
	.zero		1


	//   ....[231]....
        /*0f88*/ 	.word	0x0000a090
        /*0f8c*/ 	.word	0x00000000
        /*0f90*/ 	.word	0x00000218
        /*0f94*/ 	.short	0x010a
        /*0f96*/ 	.byte	0xff
	.zero		1


	//   ....[232]....
        /*0f98*/ 	.word	0x0000a0f0
        /*0f9c*/ 	.word	0x00000003
        /*0fa0*/ 	.word	0x000001f8
        /*0fa4*/ 	.short	0x010a
        /*0fa6*/ 	.byte	0xff
	.zero		1


	//   ....[233]....
        /*0fa8*/ 	.word	0x0000a150
        /*0fac*/ 	.word	0x00000003
        /*0fb0*/ 	.word	0x00000200
        /*0fb4*/ 	.short	0x010a
        /*0fb6*/ 	.byte	0xff
	.zero		1


	//   ....[234]....
        /*0fb8*/ 	.word	0x0000a1b0
        /*0fbc*/ 	.word	0x00000003
        /*0fc0*/ 	.word	0x00000208
        /*0fc4*/ 	.short	0x010a
        /*0fc6*/ 	.byte	0xff
	.zero		1


	//   ....[235]....
        /*0fc8*/ 	.word	0x0000a210
        /*0fcc*/ 	.word	0x00000000
        /*0fd0*/ 	.word	0x000001f8
        /*0fd4*/ 	.short	0x010a
        /*0fd6*/ 	.byte	0xff
	.zero		1


	//   ....[236]....
        /*0fd8*/ 	.word	0x0000a270
        /*0fdc*/ 	.word	0x00000000
        /*0fe0*/ 	.word	0x00000200
        /*0fe4*/ 	.short	0x010a
        /*0fe6*/ 	.byte	0xff
	.zero		1


	//   ....[237]....
        /*0fe8*/ 	.word	0x0000a2c0
        /*0fec*/ 	.word	0x00000000
        /*0ff0*/ 	.word	0x00000220
        /*0ff4*/ 	.short	0x010a
        /*0ff6*/ 	.byte	0xff
	.zero		1


	//   ....[238]....
        /*0ff8*/ 	.word	0x0000a320
        /*0ffc*/ 	.word	0x00000000
        /*1000*/ 	.word	0x000001e0
        /*1004*/ 	.short	0x010a
        /*1006*/ 	.byte	0xff
	.zero		1


	//   ....[239]....
        /*1008*/ 	.word	0x0000a370
        /*100c*/ 	.word	0x0000004a
        /*1010*/ 	.word	0x00000240
        /*1014*/ 	.short	0x010a
        /*1016*/ 	.byte	0xff
	.zero		1


	//   ....[240]....
        /*1018*/ 	.word	0x0000a3c0
        /*101c*/ 	.word	0x00000003
        /*1020*/ 	.word	0x000001e0
        /*1024*/ 	.short	0x010a
        /*1026*/ 	.byte	0xff
	.zero		1


	//   ....[241]....
        /*1028*/ 	.word	0x0000a410
        /*102c*/ 	.word	0x00000004
        /*1030*/ 	.word	0x000001e0
        /*1034*/ 	.short	0x010a
        /*1036*/ 	.byte	0xff
	.zero		1


	//----- nvinfo : EIATTR_NUM_MBARRIERS
	.align		4
.L_47:
        /*1038*/ 	.byte	0x03, 0x38
        /*103a*/ 	.short	0x0055


	//----- nvinfo : EIATTR_EXIT_INSTR_OFFSETS
	.align		4
        /*103c*/ 	.byte	0x04, 0x1c
        /*103e*/ 	.short	(.L_49 - .L_48)


	//   ....[0]....
.L_48:
        /*1040*/ 	.word	0x00003a20


	//   ....[1]....
        /*1044*/ 	.word	0x00003f20


	//   ....[2]....
        /*1048*/ 	.word	0x00003f80


	//   ....[3]....
        /*104c*/ 	.word	0x00005220


	//   ....[4]....
        /*1050*/ 	.word	0x00006200


	//   ....[5]....
        /*1054*/ 	.word	0x00006240


	//   ....[6]....
        /*1058*/ 	.word	0x00008d90


	//   ....[7]....
        /*105c*/ 	.word	0x00008e10


	//   ....[8]....
        /*1060*/ 	.word	0x00008e40


	//   ....[9]....
        /*1064*/ 	.word	0x00008eb0


	//----- nvinfo : EIATTR_MAX_THREADS
	.align		4
.L_49:
        /*1068*/ 	.byte	0x04, 0x05
        /*106a*/ 	.short	(.L_51 - .L_50)
.L_50:
        /*106c*/ 	.word	0x00000100
        /*1070*/ 	.word	0x00000001
        /*1074*/ 	.word	0x00000001


	//----- nvinfo : EIATTR_CRS_STACK_SIZE
	.align		4
.L_51:
        /*1078*/ 	.byte	0x04, 0x1e
        /*107a*/ 	.short	(.L_53 - .L_52)
.L_52:
        /*107c*/ 	.word	0x00000000


	//----- nvinfo : EIATTR_CBANK_PARAM_SIZE
	.align		4
.L_53:
        /*1080*/ 	.byte	0x03, 0x19
        /*1082*/ 	.short	0x0800


	//----- nvinfo : EIATTR_PARAM_CBANK
	.align		4
        /*1084*/ 	.byte	0x04, 0x0a
        /*1086*/ 	.short	(.L_55 - .L_54)
	.align		4
.L_54:
        /*1088*/ 	.word	index@(.nv.constant0._ZN7cutlass13device_kernelINS_4gemm6kernel13GemmUniversalIN4cute5tupleIJiiiiEEENS1_10collective13CollectiveMmaINS1_35MainloopSm100TmaUmmaWarpSpecializedILi30ELi2ELi4ENS5_IJNS4_1CILi2EEENSA_ILi1EEESC_EEEEENS5_IJNSA_ILi128EEENSA_ILi96EEENSA_ILi32EEEEEENS_10bfloat16_tENS5_IJlSC_lEEESJ_SK_NS4_8TiledMMAINS4_8MMA_AtomIJNS4_26SM100_MMA_F16BF16_2x1SM_SSISJ_SJ_fLi128ELi96ELNS4_4UMMA5MajorE0ELSP_0ELNSO_7ScaleInE0ELSQ_0EEEEEENS4_6LayoutINS5_IJSC_SC_SC_EEENS5_IJNSA_ILi0EEESV_SV_EEEEENS5_IJNS4_10UnderscoreESY_SY_EEEEENS4_18SM100_TMA_2SM_LOADENS4_14ComposedLayoutINS4_7SwizzleILi2ELi4ELi3EEENS4_18smem_ptr_flag_bitsILi16EEENST_INS5_IJNSA_ILi8EEESH_EEENS5_IJSH_SC_EEEEEEEvNS4_8identityES11_S1B_vS1C_EENS_8epilogue10collective18CollectiveEpilogueINS1E_23Sm100TmaWarpSpecializedILi3ELi2ELi16ELb1ELb0EEEJNS5_IJNSA_ILi64EEESG_SH_EEENS5_IJNST_IS1J_SC_EENST_INS5_IJNSA_ILi16EEESB_EEENS5_IJSC_NSA_ILi48EEEEEEEEEEESJ_SK_SJ_SK_NS1E_6fusion15FusionCallbacksIS1I_NS1S_17LinearCombinationISJ_fSJ_fLNS_15FloatRoundStyleE2EEES1K_S1R_JEEENS4_5SM1004TMEM4LOAD26SM100_TMEM_LOAD_32dp32b16xENS4_13SM90_TMA_LOADENS12_INS13_ILi1ELi4ELi3EEES16_NST_INS5_IJS17_S1M_EEENS5_IJS1M_SC_EEEEEEENS4_39AutoVectorizingCopyWithAssumedAlignmentILi128EEENS4_14SM90_TMA_STOREES27_S29_S29_EEEvvEEEEvNT_6ParamsE)
        /*108c*/ 	.short	0x0380
        /*108e*/ 	.short	0x0800


	//----- nvinfo : EIATTR_SW_WAR
	.align		4
.L_55:
        /*1090*/ 	.byte	0x04, 0x36
        /*1092*/ 	.short	(.L_57 - .L_56)
.L_56:
        /*1094*/ 	.word	0x00000008
.L_57:


//--------------------- .nv.callgraph             --------------------------
	.section	.nv.callgraph,"",@"SHT_CUDA_CALLGRAPH"
	.align	4
	.sectionentsize	8
	.align		4
        /*0000*/ 	.word	0x00000000
	.align		4
        /*0004*/ 	.word	0xffffffff
	.align		4
        /*0008*/ 	.word	index@(_ZN7cutlass13device_kernelINS_4gemm6kernel13GemmUniversalIN4cute5tupleIJiiiiEEENS1_10collective13CollectiveMmaINS1_35MainloopSm100TmaUmmaWarpSpecializedILi30ELi2ELi4ENS5_IJNS4_1CILi2EEENSA_ILi1EEESC_EEEEENS5_IJNSA_ILi128EEENSA_ILi96EEENSA_ILi32EEEEEENS_10bfloat16_tENS5_IJlSC_lEEESJ_SK_NS4_8TiledMMAINS4_8MMA_AtomIJNS4_26SM100_MMA_F16BF16_2x1SM_SSISJ_SJ_fLi128ELi96ELNS4_4UMMA5MajorE0ELSP_0ELNSO_7ScaleInE0ELSQ_0EEEEEENS4_6LayoutINS5_IJSC_SC_SC_EEENS5_IJNSA_ILi0EEESV_SV_EEEEENS5_IJNS4_10UnderscoreESY_SY_EEEEENS4_18SM100_TMA_2SM_LOADENS4_14ComposedLayoutINS4_7SwizzleILi2ELi4ELi3EEENS4_18smem_ptr_flag_bitsILi16EEENST_INS5_IJNSA_ILi8EEESH_EEENS5_IJSH_SC_EEEEEEEvNS4_8identityES11_S1B_vS1C_EENS_8epilogue10collective18CollectiveEpilogueINS1E_23Sm100TmaWarpSpecializedILi3ELi2ELi16ELb1ELb0EEEJNS5_IJNSA_ILi64EEESG_SH_EEENS5_IJNST_IS1J_SC_EENST_INS5_IJNSA_ILi16EEESB_EEENS5_IJSC_NSA_ILi48EEEEEEEEEEESJ_SK_SJ_SK_NS1E_6fusion15FusionCallbacksIS1I_NS1S_17LinearCombinationISJ_fSJ_fLNS_15FloatRoundStyleE2EEES1K_S1R_JEEENS4_5SM1004TMEM4LOAD26SM100_TMEM_LOAD_32dp32b16xENS4_13SM90_TMA_LOADENS12_INS13_ILi1ELi4ELi3EEES16_NST_INS5_IJS17_S1M_EEENS5_IJS1M_SC_EEEEEEENS4_39AutoVectorizingCopyWithAssumedAlignmentILi128EEENS4_14SM90_TMA_STOREES27_S29_S29_EEEvvEEEEvNT_6ParamsE)
	.align		4
        /*000c*/ 	.word	index@(__assertfail)
	.align		4
        /*0010*/ 	.word	0x00000000
	.align		4
        /*0014*/ 	.word	0xfffffffe
	.align		4
        /*0018*/ 	.word	0x00000000
	.align		4
        /*001c*/ 	.word	0xfffffffd
	.align		4
        /*0020*/ 	.word	0x00000000
	.align		4
        /*0024*/ 	.word	0xfffffffc


//--------------------- .nv.constant4             --------------------------
	.section	.nv.constant4,"a",@progbits
	.align	8
	.align		8
.nv.constant4:
        /*0000*/ 	.dword	__assertfail
	.align		8
        /*0008*/ 	.dword	__unnamed_1
	.align		8
        /*0010*/ 	.dword	__unnamed_2
	.align		8
        /*0018*/ 	.dword	_ZN40_INTERNAL_1403b95d_4_k_cu_092e3d92_120724cuda3std3__45__cpo5beginE
	.align		8
        /*0020*/ 	.dword	_ZN40_INTERNAL_1403b95d_4_k_cu_092e3d92_120724cuda3std3__45__cpo3endE
	.align		8
        /*0028*/ 	.dword	_ZN40_INTERNAL_1403b95d_4_k_cu_092e3d92_120724cuda3std3__45__cpo6cbeginE
	.align		8
        /*0030*/ 	.dword	_ZN40_INTERNAL_1403b95d_4_k_cu_092e3d92_120724cuda3std3__45__cpo4cendE
	.align		8
        /*0038*/ 	.dword	_ZN40_INTERNAL_1403b95d_4_k_cu_092e3d92_120724cuda3std3__442_GLOBAL__N__1403b95d_4_k_cu_092e3d92_120726ignoreE
	.align		8
        /*0040*/ 	.dword	_ZN40_INTERNAL_1403b95d_4_k_cu_092e3d92_120724cuda3std3__419piecewise_constructE
	.align		8
        /*0048*/ 	.dword	_ZN40_INTERNAL_1403b95d_4_k_cu_092e3d92_120724cuda3std3__48in_placeE
	.align		8
        /*0050*/ 	.dword	_ZN40_INTERNAL_1403b95d_4_k_cu_092e3d92_120724cuda3std6ranges3__45__cpo4swapE
	.align		8
        /*0058*/ 	.dword	_ZN40_INTERNAL_1403b95d_4_k_cu_092e3d92_120724cuda3std6ranges3__45__cpo9iter_moveE
	.align		8
        /*0060*/ 	.dword	_ZN40_INTERNAL_1403b95d_4_k_cu_092e3d92_120724cute7productE
	.align		8
        /*0068*/ 	.dword	_ZN40_INTERNAL_1403b95d_4_k_cu_092e3d92_120724cute1_E
	.align		8
        /*0070*/ 	.dword	$str$25
	.align		8
        /*0078*/ 	.dword	$str$26
	.align		8
        /*0080*/ 	.dword	$str$27
	.align		8
        /*0088*/ 	.dword	$str$28


//--------------------- .text._ZN7cutlass13device_kernelINS_4gemm6kernel13GemmUniversalIN4cute5tupleIJiiiiEEENS1_10collective13CollectiveMmaINS1_35MainloopSm100TmaUmmaWarpSpecializedILi30ELi2ELi4ENS5_IJNS4_1CILi2EEENSA_ILi1EEESC_EEEEENS5_IJNSA_ILi128EEENSA_ILi96EEENSA_ILi32EEEEEENS_10bfloat16_tENS5_IJlSC_lEEESJ_SK_NS4_8TiledMMAINS4_8MMA_AtomIJNS4_26SM100_MMA_F16BF16_2x1SM_SSISJ_SJ_fLi128ELi96ELNS4_4UMMA5MajorE0ELSP_0ELNSO_7ScaleInE0ELSQ_0EEEEEENS4_6LayoutINS5_IJSC_SC_SC_EEENS5_IJNSA_ILi0EEESV_SV_EEEEENS5_IJNS4_10UnderscoreESY_SY_EEEEENS4_18SM100_TMA_2SM_LOADENS4_14ComposedLayoutINS4_7SwizzleILi2ELi4ELi3EEENS4_18smem_ptr_flag_bitsILi16EEENST_INS5_IJNSA_ILi8EEESH_EEENS5_IJSH_SC_EEEEEEEvNS4_8identityES11_S1B_vS1C_EENS_8epilogue10collective18CollectiveEpilogueINS1E_23Sm100TmaWarpSpecializedILi3ELi2ELi16ELb1ELb0EEEJNS5_IJNSA_ILi64EEESG_SH_EEENS5_IJNST_IS1J_SC_EENST_INS5_IJNSA_ILi16EEESB_EEENS5_IJSC_NSA_ILi48EEEEEEEEEEESJ_SK_SJ_SK_NS1E_6fusion15FusionCallbacksIS1I_NS1S_17LinearCombinationISJ_fSJ_fLNS_15FloatRoundStyleE2EEES1K_S1R_JEEENS4_5SM1004TMEM4LOAD26SM100_TMEM_LOAD_32dp32b16xENS4_13SM90_TMA_LOADENS12_INS13_ILi1ELi4ELi3EEES16_NST_INS5_IJS17_S1M_EEENS5_IJS1M_SC_EEEEEEENS4_39AutoVectorizingCopyWithAssumedAlignmentILi128EEENS4_14SM90_TMA_STOREES27_S29_S29_EEEvvEEEEvNT_6ParamsE --------------------------
	.section	.text._ZN7cutlass13device_kernelINS_4gemm6kernel13GemmUniversalIN4cute5tupleIJiiiiEEENS1_10collective13CollectiveMmaINS1_35MainloopSm100TmaUmmaWarpSpecializedILi30ELi2ELi4ENS5_IJNS4_1CILi2EEENSA_ILi1EEESC_EEEEENS5_IJNSA_ILi128EEENSA_ILi96EEENSA_ILi32EEEEEENS_10bfloat16_tENS5_IJlSC_lEEESJ_SK_NS4_8TiledMMAINS4_8MMA_AtomIJNS4_26SM100_MMA_F16BF16_2x1SM_SSISJ_SJ_fLi128ELi96ELNS4_4UMMA5MajorE0ELSP_0ELNSO_7ScaleInE0ELSQ_0EEEEEENS4_6LayoutINS5_IJSC_SC_SC_EEENS5_IJNSA_ILi0EEESV_SV_EEEEENS5_IJNS4_10UnderscoreESY_SY_EEEEENS4_18SM100_TMA_2SM_LOADENS4_14ComposedLayoutINS4_7SwizzleILi2ELi4ELi3EEENS4_18smem_ptr_flag_bitsILi16EEENST_INS5_IJNSA_ILi8EEESH_EEENS5_IJSH_SC_EEEEEEEvNS4_8identityES11_S1B_vS1C_EENS_8epilogue10collective18CollectiveEpilogueINS1E_23Sm100TmaWarpSpecializedILi3ELi2ELi16ELb1ELb0EEEJNS5_IJNSA_ILi64EEESG_SH_EEENS5_IJNST_IS1J_SC_EENST_INS5_IJNSA_ILi16EEESB_EEENS5_IJSC_NSA_ILi48EEEEEEEEEEESJ_SK_SJ_SK_NS1E_6fusion15FusionCallbacksIS1I_NS1S_17LinearCombinationISJ_fSJ_fLNS_15FloatRoundStyleE2EEES1K_S1R_JEEENS4_5SM1004TMEM4LOAD26SM100_TMEM_LOAD_32dp32b16xENS4_13SM90_TMA_LOADENS12_INS13_ILi1ELi4ELi3EEES16_NST_INS5_IJS17_S1M_EEENS5_IJS1M_SC_EEEEEEENS4_39AutoVectorizingCopyWithAssumedAlignmentILi128EEENS4_14SM90_TMA_STOREES27_S29_S29_EEEvvEEEEvNT_6ParamsE,"ax",@progbits
	.align	128
.text._ZN7cutlass13device_kernelINS_4gemm6kernel13GemmUniversalIN4cute5tupleIJiiiiEEENS1_10collective13CollectiveMmaINS1_35MainloopSm100TmaUmmaWarpSpecializedILi30ELi2ELi4ENS5_IJNS4_1CILi2EEENSA_ILi1EEESC_EEEEENS5_IJNSA_ILi128EEENSA_ILi96EEENSA_ILi32EEEEEENS_10bfloat16_tENS5_IJlSC_lEEESJ_SK_NS4_8TiledMMAINS4_8MMA_AtomIJNS4_26SM100_MMA_F16BF16_2x1SM_SSISJ_SJ_fLi128ELi96ELNS4_4UMMA5MajorE0ELSP_0ELNSO_7ScaleInE0ELSQ_0EEEEEENS4_6LayoutINS5_IJSC_SC_SC_EEENS5_IJNSA_ILi0EEESV_SV_EEEEENS5_IJNS4_10UnderscoreESY_SY_EEEEENS4_18SM100_TMA_2SM_LOADENS4_14ComposedLayoutINS4_7SwizzleILi2ELi4ELi3EEENS4_18smem_ptr_flag_bitsILi16EEENST_INS5_IJNSA_ILi8EEESH_EEENS5_IJSH_SC_EEEEEEEvNS4_8identityES11_S1B_vS1C_EENS_8epilogue10collective18CollectiveEpilogueINS1E_23Sm100TmaWarpSpecializedILi3ELi2ELi16ELb1ELb0EEEJNS5_IJNSA_ILi64EEESG_SH_EEENS5_IJNST_IS1J_SC_EENST_INS5_IJNSA_ILi16EEESB_EEENS5_IJSC_NSA_ILi48EEEEEEEEEEESJ_SK_SJ_SK_NS1E_6fusion15FusionCallbacksIS1I_NS1S_17LinearCombinationISJ_fSJ_fLNS_15FloatRoundStyleE2EEES1K_S1R_JEEENS4_5SM1004TMEM4LOAD26SM100_TMEM_LOAD_32dp32b16xENS4_13SM90_TMA_LOADENS12_INS13_ILi1ELi4ELi3EEES16_NST_INS5_IJS17_S1M_EEENS5_IJS1M_SC_EEEEEEENS4_39AutoVectorizingCopyWithAssumedAlignmentILi128EEENS4_14SM90_TMA_STOREES27_S29_S29_EEEvvEEEEvNT_6ParamsE:
        .type           _ZN7cutlass13device_kernelINS_4gemm6kernel13GemmUniversalIN4cute5tupleIJiiiiEEENS1_10collective13CollectiveMmaINS1_35MainloopSm100TmaUmmaWarpSpecializedILi30ELi2ELi4ENS5_IJNS4_1CILi2EEENSA_ILi1EEESC_EEEEENS5_IJNSA_ILi128EEENSA_ILi96EEENSA_ILi32EEEEEENS_10bfloat16_tENS5_IJlSC_lEEESJ_SK_NS4_8TiledMMAINS4_8MMA_AtomIJNS4_26SM100_MMA_F16BF16_2x1SM_SSISJ_SJ_fLi128ELi96ELNS4_4UMMA5MajorE0ELSP_0ELNSO_7ScaleInE0ELSQ_0EEEEEENS4_6LayoutINS5_IJSC_SC_SC_EEENS5_IJNSA_ILi0EEESV_SV_EEEEENS5_IJNS4_10UnderscoreESY_SY_EEEEENS4_18SM100_TMA_2SM_LOADENS4_14ComposedLayoutINS4_7SwizzleILi2ELi4ELi3EEENS4_18smem_ptr_flag_bitsILi16EEENST_INS5_IJNSA_ILi8EEESH_EEENS5_IJSH_SC_EEEEEEEvNS4_8identityES11_S1B_vS1C_EENS_8epilogue10collective18CollectiveEpilogueINS1E_23Sm100TmaWarpSpecializedILi3ELi2ELi16ELb1ELb0EEEJNS5_IJNSA_ILi64EEESG_SH_EEENS5_IJNST_IS1J_SC_EENST_INS5_IJNSA_ILi16EEESB_EEENS5_IJSC_NSA_ILi48EEEEEEEEEEESJ_SK_SJ_SK_NS1E_6fusion15FusionCallbacksIS1I_NS1S_17LinearCombinationISJ_fSJ_fLNS_15FloatRoundStyleE2EEES1K_S1R_JEEENS4_5SM1004TMEM4LOAD26SM100_TMEM_LOAD_32dp32b16xENS4_13SM90_TMA_LOADENS12_INS13_ILi1ELi4ELi3EEES16_NST_INS5_IJS17_S1M_EEENS5_IJS1M_SC_EEEEEEENS4_39AutoVectorizingCopyWithAssumedAlignmentILi128EEENS4_14SM90_TMA_STOREES27_S29_S29_EEEvvEEEEvNT_6ParamsE,@function
        .size           _ZN7cutlass13device_kernelINS_4gemm6kernel13GemmUniversalIN4cute5tupleIJiiiiEEENS1_10collective13CollectiveMmaINS1_35MainloopSm100TmaUmmaWarpSpecializedILi30ELi2ELi4ENS5_IJNS4_1CILi2EEENSA_ILi1EEESC_EEEEENS5_IJNSA_ILi128EEENSA_ILi96EEENSA_ILi32EEEEEENS_10bfloat16_tENS5_IJlSC_lEEESJ_SK_NS4_8TiledMMAINS4_8MMA_AtomIJNS4_26SM100_MMA_F16BF16_2x1SM_SSISJ_SJ_fLi128ELi96ELNS4_4UMMA5MajorE0ELSP_0ELNSO_7ScaleInE0ELSQ_0EEEEEENS4_6LayoutINS5_IJSC_SC_SC_EEENS5_IJNSA_ILi0EEESV_SV_EEEEENS5_IJNS4_10UnderscoreESY_SY_EEEEENS4_18SM100_TMA_2SM_LOADENS4_14ComposedLayoutINS4_7SwizzleILi2ELi4ELi3EEENS4_18smem_ptr_flag_bitsILi16EEENST_INS5_IJNSA_ILi8EEESH_EEENS5_IJSH_SC_EEEEEEEvNS4_8identityES11_S1B_vS1C_EENS_8epilogue10collective18CollectiveEpilogueINS1E_23Sm100TmaWarpSpecializedILi3ELi2ELi16ELb1ELb0EEEJNS5_IJNSA_ILi64EEESG_SH_EEENS5_IJNST_IS1J_SC_EENST_INS5_IJNSA_ILi16EEESB_EEENS5_IJSC_NSA_ILi48EEEEEEEEEEESJ_SK_SJ_SK_NS1E_6fusion15FusionCallbacksIS1I_NS1S_17LinearCombinationISJ_fSJ_fLNS_15FloatRoundStyleE2EEES1K_S1R_JEEENS4_5SM1004TMEM4LOAD26SM100_TMEM_LOAD_32dp32b16xENS4_13SM90_TMA_LOADENS12_INS13_ILi1ELi4ELi3EEES16_NST_INS5_IJS17_S1M_EEENS5_IJS1M_SC_EEEEEEENS4_39AutoVectorizingCopyWithAssumedAlignmentILi128EEENS4_14SM90_TMA_STOREES27_S29_S29_EEEvvEEEEvNT_6ParamsE,(.L_x_263 - _ZN7cutlass13device_kernelINS_4gemm6kernel13GemmUniversalIN4cute5tupleIJiiiiEEENS1_10collective13CollectiveMmaINS1_35MainloopSm100TmaUmmaWarpSpecializedILi30ELi2ELi4ENS5_IJNS4_1CILi2EEENSA_ILi1EEESC_EEEEENS5_IJNSA_ILi128EEENSA_ILi96EEENSA_ILi32EEEEEENS_10bfloat16_tENS5_IJlSC_lEEESJ_SK_NS4_8TiledMMAINS4_8MMA_AtomIJNS4_26SM100_MMA_F16BF16_2x1SM_SSISJ_SJ_fLi128ELi96ELNS4_4UMMA5MajorE0ELSP_0ELNSO_7ScaleInE0ELSQ_0EEEEEENS4_6LayoutINS5_IJSC_SC_SC_EEENS5_IJNSA_ILi0EEESV_SV_EEEEENS5_IJNS4_10UnderscoreESY_SY_EEEEENS4_18SM100_TMA_2SM_LOADENS4_14ComposedLayoutINS4_7SwizzleILi2ELi4ELi3EEENS4_18smem_ptr_flag_bitsILi16EEENST_INS5_IJNSA_ILi8EEESH_EEENS5_IJSH_SC_EEEEEEEvNS4_8identityES11_S1B_vS1C_EENS_8epilogue10collective18CollectiveEpilogueINS1E_23Sm100TmaWarpSpecializedILi3ELi2ELi16ELb1ELb0EEEJNS5_IJNSA_ILi64EEESG_SH_EEENS5_IJNST_IS1J_SC_EENST_INS5_IJNSA_ILi16EEESB_EEENS5_IJSC_NSA_ILi48EEEEEEEEEEESJ_SK_SJ_SK_NS1E_6fusion15FusionCallbacksIS1I_NS1S_17LinearCombinationISJ_fSJ_fLNS_15FloatRoundStyleE2EEES1K_S1R_JEEENS4_5SM1004TMEM4LOAD26SM100_TMEM_LOAD_32dp32b16xENS4_13SM90_TMA_LOADENS12_INS13_ILi1ELi4ELi3EEES16_NST_INS5_IJS17_S1M_EEENS5_IJS1M_SC_EEEEEEENS4_39AutoVectorizingCopyWithAssumedAlignmentILi128EEENS4_14SM90_TMA_STOREES27_S29_S29_EEEvvEEEEvNT_6ParamsE)
        .other          _ZN7cutlass13device_kernelINS_4gemm6kernel13GemmUniversalIN4cute5tupleIJiiiiEEENS1_10collective13CollectiveMmaINS1_35MainloopSm100TmaUmmaWarpSpecializedILi30ELi2ELi4ENS5_IJNS4_1CILi2EEENSA_ILi1EEESC_EEEEENS5_IJNSA_ILi128EEENSA_ILi96EEENSA_ILi32EEEEEENS_10bfloat16_tENS5_IJlSC_lEEESJ_SK_NS4_8TiledMMAINS4_8MMA_AtomIJNS4_26SM100_MMA_F16BF16_2x1SM_SSISJ_SJ_fLi128ELi96ELNS4_4UMMA5MajorE0ELSP_0ELNSO_7ScaleInE0ELSQ_0EEEEEENS4_6LayoutINS5_IJSC_SC_SC_EEENS5_IJNSA_ILi0EEESV_SV_EEEEENS5_IJNS4_10UnderscoreESY_SY_EEEEENS4_18SM100_TMA_2SM_LOADENS4_14ComposedLayoutINS4_7SwizzleILi2ELi4ELi3EEENS4_18smem_ptr_flag_bitsILi16EEENST_INS5_IJNSA_ILi8EEESH_EEENS5_IJSH_SC_EEEEEEEvNS4_8identityES11_S1B_vS1C_EENS_8epilogue10collective18CollectiveEpilogueINS1E_23Sm100TmaWarpSpecializedILi3ELi2ELi16ELb1ELb0EEEJNS5_IJNSA_ILi64EEESG_SH_EEENS5_IJNST_IS1J_SC_EENST_INS5_IJNSA_ILi16EEESB_EEENS5_IJSC_NSA_ILi48EEEEEEEEEEESJ_SK_SJ_SK_NS1E_6fusion15FusionCallbacksIS1I_NS1S_17LinearCombinationISJ_fSJ_fLNS_15FloatRoundStyleE2EEES1K_S1R_JEEENS4_5SM1004TMEM4LOAD26SM100_TMEM_LOAD_32dp32b16xENS4_13SM90_TMA_LOADENS12_INS13_ILi1ELi4ELi3EEES16_NST_INS5_IJS17_S1M_EEENS5_IJS1M_SC_EEEEEEENS4_39AutoVectorizingCopyWithAssumedAlignmentILi128EEENS4_14SM90_TMA_STOREES27_S29_S29_EEEvvEEEEvNT_6ParamsE,@"STO_CUDA_ENTRY STV_DEFAULT"
_ZN7cutlass13device_kernelINS_4gemm6kernel13GemmUniversalIN4cute5tupleIJiiiiEEENS1_10collective13CollectiveMmaINS1_35MainloopSm100TmaUmmaWarpSpecializedILi30ELi2ELi4ENS5_IJNS4_1CILi2EEENSA_ILi1EEESC_EEEEENS5_IJNSA_ILi128EEENSA_ILi96EEENSA_ILi32EEEEEENS_10bfloat16_tENS5_IJlSC_lEEESJ_SK_NS4_8TiledMMAINS4_8MMA_AtomIJNS4_26SM100_MMA_F16BF16_2x1SM_SSISJ_SJ_fLi128ELi96ELNS4_4UMMA5MajorE0ELSP_0ELNSO_7ScaleInE0ELSQ_0EEEEEENS4_6LayoutINS5_IJSC_SC_SC_EEENS5_IJNSA_ILi0EEESV_SV_EEEEENS5_IJNS4_10UnderscoreESY_SY_EEEEENS4_18SM100_TMA_2SM_LOADENS4_14ComposedLayoutINS4_7SwizzleILi2ELi4ELi3EEENS4_18smem_ptr_flag_bitsILi16EEENST_INS5_IJNSA_ILi8EEESH_EEENS5_IJSH_SC_EEEEEEEvNS4_8identityES11_S1B_vS1C_EENS_8epilogue10collective18CollectiveEpilogueINS1E_23Sm100TmaWarpSpecializedILi3ELi2ELi16ELb1ELb0EEEJNS5_IJNSA_ILi64EEESG_SH_EEENS5_IJNST_IS1J_SC_EENST_INS5_IJNSA_ILi16EEESB_EEENS5_IJSC_NSA_ILi48EEEEEEEEEEESJ_SK_SJ_SK_NS1E_6fusion15FusionCallbacksIS1I_NS1S_17LinearCombinationISJ_fSJ_fLNS_15FloatRoundStyleE2EEES1K_S1R_JEEENS4_5SM1004TMEM4LOAD26SM100_TMEM_LOAD_32dp32b16xENS4_13SM90_TMA_LOADENS12_INS13_ILi1ELi4ELi3EEES16_NST_INS5_IJS17_S1M_EEENS5_IJS1M_SC_EEEEEEENS4_39AutoVectorizingCopyWithAssumedAlignmentILi128EEENS4_14SM90_TMA_STOREES27_S29_S29_EEEvvEEEEvNT_6ParamsE:
[----:B------:R-:W1:Y:S01]  /*0000*/  LDC R1, c[0x0][0x37c] ;  /* 0x0000df00ff017b82 */ /* 0x000e620000000800 */
[----:B------:R-:W2:Y:S01]  /*0010*/  S2R R72, SR_TID.X ;  /* 0x0000000000487919 */ /* 0x000ea20000002100 */
[----:B------:R-:W3:Y:S06]  /*0020*/  LDCU.64 UR4, c[0x0][0x890] ;  /* 0x00011200ff0477ac */ /* 0x000eec0008000a00 */
[----:B------:R-:W4:Y:S01]  /*0030*/  S2UR UR37, SR_CgaCtaId ;  /* 0x00000000002579c3 */ /* 0x000f220000008800 */
[----:B------:R-:W-:Y:S02]  /*0040*/  PRMT R59, RZ, 0x7610, R59 ;  /* 0x00007610ff3b7816 */ /* 0x000fe4000000003b */
[----:B------:R-:W-:Y:S01]  /*0050*/  ELECT P1, URZ, PT ;  /* 0x0000000000ff782f */ /* 0x000fe20003820000 */
[----:B------:R-:W1:Y:S01]  /*0060*/  LDCU.64 UR46, c[0x0][0x358] ;  /* 0x00006b00ff2e77ac */ /* 0x000e620008000a00 */
[----:B---3--:R-:W-:-:S04]  /*0070*/  UISETP.NE.U32.AND UP0, UPT, UR4, URZ, UPT ;  /* 0x000000ff0400728c */ /* 0x008fc8000bf05070 */
[----:B------:R-:W-:Y:S02]  /*0080*/  UISETP.NE.AND.EX UP0, UPT, UR5, URZ, UPT, UP0 ;  /* 0x000000ff0500728c */ /* 0x000fe4000bf05300 */
[----:B----4-:R-:W-:Y:S02]  /*0090*/  ULOP3.LUT UR9, UR37, 0x1, URZ, 0xc0, !UPT ;  /* 0x0000000125097892 */ /* 0x010fe4000f8ec0ff */
[----:B------:R-:W-:Y:S01]  /*00a0*/  ULOP3.LUT UR8, UR37, 0x1, URZ, 0x3c, !UPT ;  /* 0x0000000125087892 */ /* 0x000fe2000f8e3cff */
[----:B--2---:R-:W-:-:S05]  /*00b0*/  SHF.R.U32.HI R66, RZ, 0x5, R72 ;  /* 0x00000005ff427819 */ /* 0x004fca0000011648 */
[----:B------:R-:W2:Y:S02]  /*00c0*/  SHFL.IDX PT, R0, R66, RZ, 0x1f ;  /* 0x00001fff42007589 */ /* 0x000ea400000e0000 */
[----:B--2---:R-:W-:Y:S01]  /*00d0*/  R2UR UR10, R0 ;  /* 0x00000000000a72ca */ /* 0x004fe200000e0000 */
[----:B-1----:R-:W-:-:S14]  /*00e0*/  BRA.U UP0, `(.L_x_0) ;  /* 0x00000001002c7547 */ /* 0x002fdc000b800000 */
[----:B------:R-:W1:Y:S02]  /*00f0*/  LDCU.64 UR6, c[0x0][0x888] ;  /* 0x00011100ff0677ac */ /* 0x000e640008000a00 */
[----:B-1----:R-:W-:-:S04]  /*0100*/  UISETP.NE.U32.AND UP0, UPT, UR6, URZ, UPT ;  /* 0x000000ff0600728c */ /* 0x002fc8000bf05070 */
[----:B------:R-:W-:-:S09]  /*0110*/  UISETP.NE.AND.EX UP0, UPT, UR7, URZ, UPT, UP0 ;  /* 0x000000ff0700728c */ /* 0x000fd2000bf05300 */
[----:B------:R-:W-:Y:S05]  /*0120*/  BRA.U !UP0, `(.L_x_1) ;  /* 0x0000000108107547 */ /* 0x000fea000b800000 */
[----:B------:R-:W1:Y:S02]  /*0130*/  LDC.64 R2, c[0x0][0x888] ;  /* 0x00022200ff027b82 */ /* 0x000e640000000a00 */
[----:B-1----:R1:W5:Y:S01]  /*0140*/  LDG.E R35, desc[UR46][R2.64] ;  /* 0x0000002e02237981 */ /* 0x002362000c1e1900 */
[----:B------:R-:W-:Y:S01]  /*0150*/  HFMA2 R59, -RZ, RZ, 0, 5.9604644775390625e-08 ;  /* 0x00000001ff3b7431 */ /* 0x000fe200000001ff */
[----:B------:R-:W-:Y:S05]  /*0160*/  BRA `(.L_x_0) ;  /* 0x00000000000c7947 */ /* 0x000fea0003800000 */
.L_x_1:
[----:B------:R-:W1:Y:S01]  /*0170*/  LDCU UR6, c[0x0][0x880] ;  /* 0x00011000ff0677ac */ /* 0x000e620008000800 */
[----:B------:R-:W-:Y:S01]  /*0180*/  HFMA2 R59, -RZ, RZ, 0, 5.9604644775390625e-08 ;  /* 0x00000001ff3b7431 */ /* 0x000fe200000001ff */
[----:B-1----:R-:W-:-:S07]  /*0190*/  MOV R35, UR6 ;  /* 0x0000000600237c02 */ /* 0x002fce0008000f00 */
.L_x_0:
[----:B------:R-:W2:Y:S02]  /*01a0*/  LDCU.64 UR6, c[0x0][0x8b0] ;  /* 0x00011600ff0677ac */ /* 0x000ea40008000a00 */
[----:B--2---:R-:W-:-:S04]  /*01b0*/  UISETP.NE.U32.AND UP0, UPT, UR6, URZ, UPT ;  /* 0x000000ff0600728c */ /* 0x004fc8000bf05070 */
[----:B------:R-:W-:-:S09]  /*01c0*/  UISETP.NE.AND.EX UP0, UPT, UR7, URZ, UPT, UP0 ;  /* 0x000000ff0700728c */ /* 0x000fd2000bf05300 */
[----:B------:R-:W-:Y:S05]  /*01d0*/  BRA.U UP0, `(.L_x_2) ;  /* 0x0000000100247547 */ /* 0x000fea000b800000 */
[----:B------:R-:W2:Y:S02]  /*01e0*/  LDCU.64 UR6, c[0x0][0x8a8] ;  /* 0x00011500ff0677ac */ /* 0x000ea40008000a00 */
[----:B--2---:R-:W-:-:S04]  /*01f0*/  UISETP.NE.U32.AND UP0, UPT, UR6, URZ, UPT ;  /* 0x000000ff0600728c */ /* 0x004fc8000bf05070 */
[----:B------:R-:W-:-:S09]  /*0200*/  UISETP.NE.AND.EX UP0, UPT, UR7, URZ, UPT, UP0 ;  /* 0x000000ff0700728c */ /* 0x000fd2000bf05300 */
[----:B------:R-:W-:Y:S05]  /*0210*/  BRA.U !UP0, `(.L_x_3) ;  /* 0x00000001080c7547 */ /* 0x000fea000b800000 */
[----:B------:R-:W2:Y:S02]  /*0220*/  LDC.64 R30, c[0x0][0x8a8] ;  /* 0x00022a00ff1e7b82 */ /* 0x000ea40000000a00 */
[----:B--2---:R2:W5:Y:S01]  /*0230*/  LDG.E R30, desc[UR46][R30.64] ;  /* 0x0000002e1e1e7981 */ /* 0x004562000c1e1900 */
[----:B------:R-:W-:Y:S05]  /*0240*/  BRA `(.L_x_2) ;  /* 0x0000000000087947 */ /* 0x000fea0003800000 */
.L_x_3:
[----:B------:R-:W2:Y:S02]  /*0250*/  LDCU UR6, c[0x0][0x8a0] ;  /* 0x00011400ff0677ac */ /* 0x000ea40008000800 */
[----:B--2---:R-:W-:Y:S02]  /*0260*/  MOV R30, UR6 ;  /* 0x00000006001e7c02 */ /* 0x004fe40008000f00 */
.L_x_2:
[----:B------:R-:W-:Y:S01]  /*0270*/  IMAD.U32 R0, RZ, RZ, UR10 ;  /* 0x0000000aff007e24 */ /* 0x000fe2000f8e00ff */
[----:B------:R-:W-:Y:S04]  /*0280*/  BSSY.RECONVERGENT B0, `(.L_x_4) ;  /* 0x000000c000007945 */ /* 0x000fe80003800200 */
[C---:B------:R-:W-:Y:S02]  /*0290*/  ISETP.NE.OR P2, PT, R0.reuse, 0x1, !P1 ;  /* 0x000000010000780c */ /* 0x040fe40004f45670 */
[----:B------:R-:W-:-:S11]  /*02a0*/  ISETP.NE.OR P0, PT, R0, 0x3, !P1 ;  /* 0x000000030000780c */ /* 0x000fd60004f05670 */
[----:B------:R-:W-:Y:S05]  /*02b0*/  @P2 BRA `(.L_x_5) ;  /* 0x0000000000202947 */ /* 0x000fea0003800000 */
[----:B------:R-:W3:Y:S02]  /*02c0*/  LDCU.64 UR6, c[0x0][0x348] ;  /* 0x00006900ff0677ac */ /* 0x000ee40008000a00 */
[----:B---3--:R-:W-:Y:S02]  /*02d0*/  UIADD3 UR12, UP1, UPT, UR6, 0x80, URZ ;  /* 0x00000080060c7890 */ /* 0x008fe4000ff3e0ff */
[----:B------:R-:W-:Y:S02]  /*02e0*/  UIADD3 UR6, UP0, UPT, UR6, 0x180, URZ ;  /* 0x0000018006067890 */ /* 0x000fe4000ff1e0ff */
[----:B------:R-:W-:Y:S02]  /*02f0*/  UIADD3.X UR13, UPT, UPT, URZ, UR7, URZ, UP1, !UPT ;  /* 0x00000007ff0d7290 */ /* 0x000fe40008ffe4ff */
[----:B------:R-:W-:-:S07]  /*0300*/  UIADD3.X UR7, UPT, UPT, URZ, UR7, URZ, UP0, !UPT ;  /* 0x00000007ff077290 */ /* 0x000fce00087fe4ff */
[----:B------:R3:W-:Y:S02]  /*0310*/  UTMACCTL.PF [UR12] ;  /* 0x000000000c0079b9 */ /* 0x0007e40008040000 */
[----:B------:R3:W-:Y:S02]  /*0320*/  UTMACCTL.PF [UR6] ;  /* 0x00000000060079b9 */ /* 0x0007e40008040000 */
[----:B---3--:R-:W-:Y:S01]  /*0330*/  NOP ;  /* 0x0000000000007918 */ /* 0x008fe20000000000 */
.L_x_5:
[----:B------:R-:W-:Y:S05]  /*0340*/  BSYNC.RECONVERGENT B0 ;  /* 0x0000000000007941 */ /* 0x000fea0003800200 */
.L_x_4:
[----:B------:R-:W-:Y:S04]  /*0350*/  BSSY.RECONVERGENT B0, `(.L_x_6) ;  /* 0x000000a000007945 */ /* 0x000fe80003800200 */
        /* <DEDUP_REMOVED lines=9> */
.L_x_7:
[----:B------:R-:W-:Y:S05]  /*03f0*/  BSYNC.RECONVERGENT B0 ;  /* 0x0000000000007941 */ /* 0x000fea0003800200 */
.L_x_6:
[----:B------:R-:W3:Y:S01]  /*0400*/  LDCU.64 UR6, c[0x0][0x888] ;  /* 0x00011100ff0677ac */ /* 0x000ee20008000a00 */
[----:B------:R-:W-:Y:S02]  /*0410*/  UISETP.EQ.U32.AND UP1, UPT, UR4, URZ, UPT ;  /* 0x000000ff0400728c */ /* 0x000fe4000bf22070 */
[----:B------:R-:W-:Y:S02]  /*0420*/  UPLOP3.LUT UP5, UPT, UPT, UPT, UPT, 0x80, 0x8 ;  /* 0x000000000008789c */ /* 0x000fe40003faf070 */
[----:B---3--:R-:W-:-:S04]  /*0430*/  UISETP.NE.U32.AND UP0, UPT, UR6, URZ, UPT ;  /* 0x000000ff0600728c */ /* 0x008fc8000bf05070 */
[----:B------:R-:W-:-:S04]  /*0440*/  UISETP.NE.AND.EX UP0, UPT, UR7, URZ, UPT, UP0 ;  /* 0x000000ff0700728c */ /* 0x000fc8000bf05300 */
[----:B------:R-:W-:-:S04]  /*0450*/  UISETP.EQ.OR.EX UP2, UPT, UR5, URZ, !UP0, UP1 ;  /* 0x000000ff0500728c */ /* 0x000fc8000c742710 */
[----:B------:R-:W-:-:S05]  /*0460*/  UP2UR UR51, UPR, URZ, 0x4 ;  /* 0x00000004ff337883 */ /* 0x000fca0008000000 */
[----:B------:R-:W-:Y:S07]  /*0470*/  BRA.U !UP2, `(.L_x_8) ;  /* 0x000000010a207547 */ /* 0x000fee000b800000 */
[----:B------:R-:W-:Y:S01]  /*0480*/  UISETP.NE.U32.AND UP2, UPT, UR4, URZ, UPT ;  /* 0x000000ff0400728c */ /* 0x000fe2000bf45070 */
[----:B-----5:R-:W-:Y:S01]  /*0490*/  FSETP.NEU.AND P0, PT, R35, RZ, PT ;  /* 0x000000ff2300720b */ /* 0x020fe20003f0d000 */
[----:B------:R-:W-:Y:S02]  /*04a0*/  USEL UR4, URZ, 0xffffffff, UP0 ;  /* 0xffffffffff047887 */ /* 0x000fe40008000000 */
[----:B------:R-:W-:-:S10]  /*04b0*/  UISETP.NE.AND.EX UP2, UPT, UR5, URZ, UPT, UP2 ;  /* 0x000000ff0500728c */ /* 0x000fd4000bf45320 */
[----:B------:R-:W-:Y:S01]  /*04c0*/  VOTEU.ANY UP1, P0 ;  /* 0x0000000000ff7886 */ /* 0x000fe20000020100 */
[----:B------:R-:W-:-:S04]  /*04d0*/  @!UP2 USEL UR4, URZ, 0xffffffff, UP1 ;  /* 0xffffffffff04a887 */ /* 0x000fc80008800000 */
[----:B------:R-:W-:-:S04]  /*04e0*/  ULOP3.LUT UR4, UR4, 0x1, URZ, 0xc0, !UPT ;  /* 0x0000000104047892 */ /* 0x000fc8000f8ec0ff */
[----:B------:R-:W-:-:S11]  /*04f0*/  UISETP.NE.U32.AND UP5, UPT, UR4, 0x1, UPT ;  /* 0x000000010400788c */ /* 0x000fd6000bfa5070 */
.L_x_8:
[----:B------:R-:W3:Y:S01]  /*0500*/  SHFL.IDX PT, R0, R66, RZ, 0x1f ;  /* 0x00001fff42007589 */ /* 0x000ee200000e0000 */
[----:B------:R-:W-:-:S04]  /*0510*/  UISETP.NE.AND UP1, UPT, UR10, 0x2, UPT ;  /* 0x000000020a00788c */ /* 0x000fc8000bf25270 */
[----:B------:R-:W-:Y:S02]  /*0520*/  UISETP.EQ.AND UP2, UPT, UR9, URZ, !UP1 ;  /* 0x000000ff0900728c */ /* 0x000fe4000cf42270 */
[----:B------:R-:W-:-:S04]  /*0530*/  USEL UR6, URZ, 0x1, UP1 ;  /* 0x00000001ff067887 */ /* 0x000fc80008800000 */
[----:B------:R-:W-:Y:S02]  /*0540*/  PLOP3.LUT P5, PT, P1, PT, UP2, 0x80, 0x8 ;  /* 0x000000000008781c */ /* 0x000fe40000faf028 */
[----:B---3--:R-:W-:-:S13]  /*0550*/  ISETP.NE.AND P0, PT, R0, RZ, PT ;  /* 0x000000ff0000720c */ /* 0x008fda0003f05270 */
[----:B------:R-:W-:Y:S05]  /*0560*/  @P0 BRA `(.L_x_9) ;  /* 0x0000000400200947 */ /* 0x000fea0003800000 */
[----:B------:R-:W-:Y:S01]  /*0570*/  ELECT P0, URZ, PT ;  /* 0x0000000000ff782f */ /* 0x000fe20003800000 */
[----:B------:R-:W-:-:S12]  /*0580*/  BSSY.RECONVERGENT B0, `(.L_x_9) ;  /* 0x0000046000007945 */ /* 0x000fd80003800200 */
[----:B------:R-:W-:Y:S05]  /*0590*/  @!P0 BRA `(.L_x_10) ;  /* 0x0000000400108947 */ /* 0x000fea0003800000 */
[----:B------:R-:W-:Y:S01]  /*05a0*/  UMOV UR5, 0x400 ;  /* 0x0000040000057882 */ /* 0x000fe20000000000 */
[----:B------:R-:W-:Y:S01]  /*05b0*/  UMOV UR4, 0x1 ;  /* 0x0000000100047882 */ /* 0x000fe20000000000 */
[----:B------:R-:W-:Y:S02]  /*05c0*/  ULEA UR5, UR37, UR5, 0x18 ;  /* 0x0000000525057291 */ /* 0x000fe4000f8ec0ff */
[----:B------:R-:W-:-:S04]  /*05d0*/  UIADD3 UR12, UPT, UPT, -UR4, 0x100000, URZ ;  /* 0x00100000040c7890 */ /* 0x000fc8000fffe1ff */
[----:B------:R-:W-:Y:S02]  /*05e0*/  USHF.L.U32 UR13, UR12, 0xb, URZ ;  /* 0x0000000b0c0d7899 */ /* 0x000fe400080006ff */
[----:B------:R-:W-:Y:S01]  /*05f0*/  USHF.L.U32 UR12, UR12, 0x1, URZ ;  /* 0x000000010c0c7899 */ /* 0x000fe200080006ff */
[----:B------:R-:W3:Y:S11]  /*0600*/  FENCE.VIEW.ASYNC.S ;  /* 0x00000000000073c6 */ /* 0x000ef60000000000 */
[----:B---3--:R3:W4:Y:S01]  /*0610*/  SYNCS.EXCH.64 URZ, [UR5], UR12 ;  /* 0x0000000c05ff75b2 */ /* 0x0087220008000100 */
[----:B------:R3:W1:Y:S01]  /*0620*/  SYNCS.EXCH.64 URZ, [UR5+0xf0], UR12 ;  /* 0x0000f00c05ff75b2 */ /* 0x0006620008000100 */
        /* <DEDUP_REMOVED lines=57> */
[----:B------:R3:W1:Y:S02]  /*09c0*/  SYNCS.EXCH.64 URZ, [UR5+0x1d8], UR12 ;  /* 0x0001d80c05ff75b2 */ /* 0x0006640008000100 */
[----:B---34-:R-:W-:Y:S01]  /*09d0*/  NOP ;  /* 0x0000000000007918 */ /* 0x018fe20000000000 */
.L_x_10:
[----:B------:R-:W-:Y:S05]  /*09e0*/  BSYNC.RECONVERGENT B0 ;  /* 0x0000000000007941 */ /* 0x000fea0003800200 */
.L_x_9:
[----:B------:R-:W3:Y:S01]  /*09f0*/  SHFL.IDX PT, R0, R66, RZ, 0x1f ;  /* 0x00001fff42007589 */ /* 0x000ee200000e0000 */
[----:B------:R-:W-:Y:S01]  /*0a00*/  NOP ;  /* 0x0000000000007918 */ /* 0x000fe20000000000 */
[----:B---3--:R-:W-:-:S13]  /*0a10*/  ISETP.NE.AND P0, PT, R0, 0x1, PT ;  /* 0x000000010000780c */ /* 0x008fda0003f05270 */
[----:B------:R-:W-:Y:S05]  /*0a20*/  @P0 BRA `(.L_x_11) ;  /* 0x00000000004c0947 */ /* 0x000fea0003800000 */
[----:B------:R-:W-:Y:S01]  /*0a30*/  UMOV UR7, 0x400 ;  /* 0x0000040000077882 */ /* 0x000fe20000000000 */
[----:B------:R-:W-:Y:S01]  /*0a40*/  UMOV UR5, 0x20 ;  /* 0x0000002000057882 */ /* 0x000fe20000000000 */
[----:B------:R-:W-:Y:S01]  /*0a50*/  UMOV UR4, 0x80 ;  /* 0x0000008000047882 */ /* 0x000fe20000000000 */
[----:B------:R-:W-:Y:S02]  /*0a60*/  ULEA UR7, UR37, UR7, 0x18 ;  /* 0x0000000725077291 */ /* 0x000fe4000f8ec0ff */
[----:B------:R-:W-:-:S04]  /*0a70*/  UIADD3 UR12, UPT, UPT, -UR5, 0x100000, URZ ;  /* 0x00100000050c7890 */ /* 0x000fc8000fffe1ff */
[----:B------:R-:W-:Y:S02]  /*0a80*/  USHF.L.U32 UR13, UR12, 0xb, URZ ;  /* 0x0000000b0c0d7899 */ /* 0x000fe400080006ff */
[----:B------:R-:W-:Y:S02]  /*0a90*/  USHF.L.U32 UR12, UR12, 0x1, URZ ;  /* 0x000000010c0c7899 */ /* 0x000fe400080006ff */
[----:B------:R-:W-:-:S04]  /*0aa0*/  UIADD3 UR4, UPT, UPT, -UR4, 0x100000, URZ ;  /* 0x0010000004047890 */ /* 0x000fc8000fffe1ff */
[----:B------:R-:W-:Y:S02]  /*0ab0*/  USHF.L.U32 UR5, UR4, 0xb, URZ ;  /* 0x0000000b04057899 */ /* 0x000fe400080006ff */
[----:B------:R-:W-:Y:S01]  /*0ac0*/  USHF.L.U32 UR4, UR4, 0x1, URZ ;  /* 0x0000000104047899 */ /* 0x000fe200080006ff */
[----:B------:R-:W-:Y:S01]  /*0ad0*/  ELECT P0, URZ, PT ;  /* 0x0000000000ff782f */ /* 0x000fe20003800000 */
[----:B------:R-:W3:Y:S02]  /*0ae0*/  FENCE.VIEW.ASYNC.S ;  /* 0x00000000000073c6 */ /* 0x000ee40000000000 */
[----:B---3--:R3:W4:Y:S08]  /*0af0*/  SYNCS.EXCH.64 URZ, [UR7+0x1e0], UR12 ;  /* 0x0001e00c07ff75b2 */ /* 0x0087300008000100 */
[----:B------:R3:W1:Y:S01]  /*0b00*/  SYNCS.EXCH.64 URZ, [UR7+0x1f8], UR4 ;  /* 0x0001f80407ff75b2 */ /* 0x0006620008000100 */
[----:B------:R3:W1:Y:S01]  /*0b10*/  SYNCS.EXCH.64 URZ, [UR7+0x1e8], UR12 ;  /* 0x0001e80c07ff75b2 */ /* 0x0006620008000100 */
[----:B------:R3:W1:Y:S01]  /*0b20*/  SYNCS.EXCH.64 URZ, [UR7+0x200], UR4 ;  /* 0x0002000407ff75b2 */ /* 0x0006620008000100 */
[----:B------:R3:W1:Y:S01]  /*0b30*/  SYNCS.EXCH.64 URZ, [UR7+0x1f0], UR12 ;  /* 0x0001f00c07ff75b2 */ /* 0x0006620008000100 */
[----:B------:R3:W1:Y:S01]  /*0b40*/  SYNCS.EXCH.64 URZ, [UR7+0x208], UR4 ;  /* 0x0002080407ff75b2 */ /* 0x0006620008000100 */
[----:B------:R-:W-:Y:S01]  /*0b50*/  NOP ;  /* 0x0000000000007918 */ /* 0x000fe20000000000 */
.L_x_11:
[----:B------:R-:W2:Y:S01]  /*0b60*/  SHFL.IDX PT, R0, R66, RZ, 0x1f ;  /* 0x00001fff42007589 */ /* 0x000ea200000e0000 */
[----:B------:R-:W-:Y:S01]  /*0b70*/  NOP ;  /* 0x0000000000007918 */ /* 0x000fe20000000000 */
[----:B--2---:R-:W-:-:S13]  /*0b80*/  ISETP.NE.AND P0, PT, R0, 0x3, PT ;  /* 0x000000030000780c */ /* 0x004fda0003f05270 */
[----:B------:R-:W-:Y:S05]  /*0b90*/  @P0 BRA `(.L_x_12) ;  /* 0x00000000002c0947 */ /* 0x000fea0003800000 */
[----:B---3--:R-:W-:Y:S01]  /*0ba0*/  UMOV UR5, 0x400 ;  /* 0x0000040000057882 */ /* 0x008fe20000000000 */
[----:B------:R-:W-:Y:S01]  /*0bb0*/  UMOV UR4, 0x20 ;  /* 0x0000002000047882 */ /* 0x000fe20000000000 */
[----:B------:R-:W-:Y:S02]  /*0bc0*/  ULEA UR5, UR37, UR5, 0x18 ;  /* 0x0000000525057291 */ /* 0x000fe4000f8ec0ff */
[----:B------:R-:W-:-:S04]  /*0bd0*/  UIADD3 UR12, UPT, UPT, -UR4, 0x100000, URZ ;  /* 0x00100000040c7890 */ /* 0x000fc8000fffe1ff */
[----:B------:R-:W-:Y:S02]  /*0be0*/  USHF.L.U32 UR13, UR12, 0xb, URZ ;  /* 0x0000000b0c0d7899 */ /* 0x000fe400080006ff */
[----:B------:R-:W-:Y:S01]  /*0bf0*/  USHF.L.U32 UR12, UR12, 0x1, URZ ;  /* 0x000000010c0c7899 */ /* 0x000fe200080006ff */
[----:B------:R-:W-:Y:S01]  /*0c00*/  ELECT P0, URZ, PT ;  /* 0x0000000000ff782f */ /* 0x000fe20003800000 */
[----:B------:R-:W2:Y:S10]  /*0c10*/  FENCE.VIEW.ASYNC.S ;  /* 0x00000000000073c6 */ /* 0x000eb40000000000 */
[----:B--2---:R2:W3:Y:S01]  /*0c20*/  SYNCS.EXCH.64 URZ, [UR5+0x210], UR12 ;  /* 0x0002100c05ff75b2 */ /* 0x0044e20008000100 */
[----:B------:R2:W1:Y:S01]  /*0c30*/  SYNCS.EXCH.64 URZ, [UR5+0x218], UR12 ;  /* 0x0002180c05ff75b2 */ /* 0x0004620008000100 */
[----:B------:R-:W-:Y:S01]  /*0c40*/  NOP ;  /* 0x0000000000007918 */ /* 0x000fe20000000000 */
.L_x_12:
[----:B------:R-:W4:Y:S01]  /*0c50*/  SHFL.IDX PT, R0, R66, RZ, 0x1f ;  /* 0x00001fff42007589 */ /* 0x000f2200000e0000 */
[----:B------:R-:W-:Y:S01]  /*0c60*/  NOP ;  /* 0x0000000000007918 */ /* 0x000fe20000000000 */
[----:B----4-:R-:W-:-:S13]  /*0c70*/  ISETP.NE.AND P0, PT, R0, 0x4, PT ;  /* 0x000000040000780c */ /* 0x010fda0003f05270 */
[----:B------:R-:W-:Y:S05]  /*0c80*/  @P0 BRA `(.L_x_13) ;  /* 0x0000000000480947 */ /* 0x000fea0003800000 */
[----:B---3--:R-:W-:Y:S01]  /*0c90*/  UMOV UR7, 0x1e0 ;  /* 0x000001e000077882 */ /* 0x008fe20000000000 */
[----:B--2---:R-:W-:Y:S01]  /*0ca0*/  UMOV UR5, 0x400 ;  /* 0x0000040000057882 */ /* 0x004fe20000000000 */
[----:B------:R-:W-:Y:S01]  /*0cb0*/  USEL UR7, UR7, 0x1a0, UP5 ;  /* 0x000001a007077887 */ /* 0x000fe2000a800000 */
        /* <DEDUP_REMOVED lines=9> */
[----:B------:R-:W2:Y:S02]  /*0d50*/  FENCE.VIEW.ASYNC.S ;  /* 0x00000000000073c6 */ /* 0x000ea40000000000 */
[----:B--2---:R4:W2:Y:S08]  /*0d60*/  SYNCS.EXCH.64 URZ, [UR5+0x220], UR12 ;  /* 0x0002200c05ff75b2 */ /* 0x0048b00008000100 */
[----:B------:R4:W3:Y:S01]  /*0d70*/  SYNCS.EXCH.64 URZ, [UR5+0x230], UR14 ;  /* 0x0002300e05ff75b2 */ /* 0x0008e20008000100 */
[----:B------:R4:W1:Y:S01]  /*0d80*/  SYNCS.EXCH.64 URZ, [UR5+0x228], UR12 ;  /* 0x0002280c05ff75b2 */ /* 0x0008620008000100 */
[----:B------:R4:W1:Y:S02]  /*0d90*/  SYNCS.EXCH.64 URZ, [UR5+0x238], UR14 ;  /* 0x0002380e05ff75b2 */ /* 0x0008640008000100 */
[----:B----4-:R-:W-:Y:S01]  /*0da0*/  NOP ;  /* 0x0000000000007918 */ /* 0x010fe20000000000 */
.L_x_13:
[----:B------:R-:W4:Y:S01]  /*0db0*/  SHFL.IDX PT, R0, R66, RZ, 0x1f ;  /* 0x00001fff42007589 */ /* 0x000f2200000e0000 */
[----:B------:R-:W-:Y:S01]  /*0dc0*/  NOP ;  /* 0x0000000000007918 */ /* 0x000fe20000000000 */
[----:B----4-:R-:W-:-:S13]  /*0dd0*/  ISETP.NE.AND P0, PT, R0, 0x5, PT ;  /* 0x000000050000780c */ /* 0x010fda0003f05270 */
[----:B------:R-:W-:Y:S05]  /*0de0*/  @P0 BRA `(.L_x_14) ;  /* 0x0000000000540947 */ /* 0x000fea0003800000 */
[----:B---3--:R-:W-:Y:S01]  /*0df0*/  UMOV UR7, 0x400 ;  /* 0x0000040000077882 */ /* 0x008fe20000000000 */
[----:B--2---:R-:W-:Y:S01]  /*0e00*/  UMOV UR5, 0x1 ;  /* 0x0000000100057882 */ /* 0x004fe20000000000 */
        /* <DEDUP_REMOVED lines=13> */
[----:B------:R4:W1:Y:S01]  /*0ee0*/  SYNCS.EXCH.64 URZ, [UR7+0x268], UR4 ;  /* 0x0002680407ff75b2 */ /* 0x0008620008000100 */
[----:B------:R4:W1:Y:S01]  /*0ef0*/  SYNCS.EXCH.64 URZ, [UR7+0x250], UR12 ;  /* 0x0002500c07ff75b2 */ /* 0x0008620008000100 */
[----:B------:R4:W1:Y:S01]  /*0f00*/  SYNCS.EXCH.64 URZ, [UR7+0x270], UR4 ;  /* 0x0002700407ff75b2 */ /* 0x0008620008000100 */
[----:B------:R4:W1:Y:S01]  /*0f10*/  SYNCS.EXCH.64 URZ, [UR7+0x258], UR12 ;  /* 0x0002580c07ff75b2 */ /* 0x0008620008000100 */
[----:B------:R4:W1:Y:S02]  /*0f20*/  SYNCS.EXCH.64 URZ, [UR7+0x278], UR4 ;  /* 0x0002780407ff75b2 */ /* 0x0008640008000100 */
[----:B----4-:R-:W-:Y:S01]  /*0f30*/  NOP ;  /* 0x0000000000007918 */ /* 0x010fe20000000000 */
.L_x_14:
[----:B------:R-:W4:Y:S01]  /*0f40*/  SHFL.IDX PT, R0, R66, RZ, 0x1f ;  /* 0x00001fff42007589 */ /* 0x000f2200000e0000 */
[----:B------:R-:W-:Y:S01]  /*0f50*/  ISETP.NE.OR P1, PT, RZ, UR10, !P1 ;  /* 0x0000000aff007c0c */ /* 0x000fe2000cf25670 */
[----:B------:R-:W-:Y:S01]  /*0f60*/  NOP ;  /* 0x0000000000007918 */ /* 0x000fe20000000000 */
[----:B----4-:R-:W-:-:S13]  /*0f70*/  ISETP.NE.AND P0, PT, R0, 0x3, PT ;  /* 0x000000030000780c */ /* 0x010fda0003f05270 */
[----:B------:R-:W-:Y:S05]  /*0f80*/  @P0 BRA `(.L_x_15) ;  /* 0x0000000000340947 */ /* 0x000fea0003800000 */
[----:B--23--:R-:W-:Y:S01]  /*0f90*/  UMOV UR5, 0x400 ;  /* 0x0000040000057882 */ /* 0x00cfe20000000000 */
[----:B------:R-:W-:Y:S01]  /*0fa0*/  UMOV UR4, 0x20 ;  /* 0x0000002000047882 */ /* 0x000fe20000000000 */
[----:B------:R-:W-:Y:S02]  /*0fb0*/  ULEA UR5, UR37, UR5, 0x18 ;  /* 0x0000000525057291 */ /* 0x000fe4000f8ec0ff */
[----:B------:R-:W-:-:S04]  /*0fc0*/  UIADD3 UR12, UPT, UPT, -UR4, 0x100000, URZ ;  /* 0x00100000040c7890 */ /* 0x000fc8000fffe1ff */
[----:B------:R-:W-:Y:S02]  /*0fd0*/  USHF.L.U32 UR13, UR12, 0xb, URZ ;  /* 0x0000000b0c0d7899 */ /* 0x000fe400080006ff */
[----:B------:R-:W-:Y:S01]  /*0fe0*/  USHF.L.U32 UR12, UR12, 0x1, URZ ;  /* 0x000000010c0c7899 */ /* 0x000fe200080006ff */
[----:B------:R-:W-:Y:S01]  /*0ff0*/  ELECT P0, URZ, PT ;  /* 0x0000000000ff782f */ /* 0x000fe20003800000 */
[----:B------:R-:W2:Y:S10]  /*1000*/  FENCE.VIEW.ASYNC.S ;  /* 0x00000000000073c6 */ /* 0x000eb40000000000 */
[----:B--2---:R4:W2:Y:S01]  /*1010*/  SYNCS.EXCH.64 URZ, [UR5+0x280], UR12 ;  /* 0x0002800c05ff75b2 */ /* 0x0048a20008000100 */
[----:B------:R4:W3:Y:S01]  /*1020*/  SYNCS.EXCH.64 URZ, [UR5+0x290], UR12 ;  /* 0x0002900c05ff75b2 */ /* 0x0008e20008000100 */
[----:B------:R4:W1:Y:S01]  /*1030*/  SYNCS.EXCH.64 URZ, [UR5+0x288], UR12 ;  /* 0x0002880c05ff75b2 */ /* 0x0008620008000100 */
[----:B------:R4:W1:Y:S02]  /*1040*/  SYNCS.EXCH.64 URZ, [UR5+0x298], UR12 ;  /* 0x0002980c05ff75b2 */ /* 0x0008640008000100 */
[----:B----4-:R-:W-:Y:S01]  /*1050*/  NOP ;  /* 0x0000000000007918 */ /* 0x010fe20000000000 */
.L_x_15:
[----:B------:R-:W-:Y:S01]  /*1060*/  VOTEU.ALL UP1, P1 ;  /* 0x0000000000ff7886 */ /* 0x000fe20000820000 */
[----:B--23--:R-:W2:Y:S01]  /*1070*/  LDCU UR5, c[0x0][0x36c] ;  /* 0x00006d80ff0577ac */ /* 0x00cea20008000800 */
[----:B------:R-:W-:Y:S01]  /*1080*/  NOP ;  /* 0x0000000000007918 */ /* 0x000fe20000000000 */
[----:B------:R-:W-:Y:S01]  /*1090*/  LOP3.LUT R10, R72, 0x1f, RZ, 0xc0, !PT ;  /* 0x0000001f480a7812 */ /* 0x000fe200078ec0ff */
[----:B------:R-:W-:Y:S01]  /*10a0*/  UMOV UR12, 0x20 ;  /* 0x00000020000c7882 */ /* 0x000fe20000000000 */
[----:B------:R-:W-:Y:S01]  /*10b0*/  @!UP1 UMOV UR4, 0x400 ;  /* 0x0000040000049882 */ /* 0x000fe20000000000 */
[----:B------:R-:W-:-:S04]  /*10c0*/  @!UP1 UIADD3 UR12, UPT, UPT, -UR12, 0x100000, URZ ;  /* 0x001000000c0c9890 */ /* 0x000fc8000fffe1ff */
[----:B------:R-:W-:Y:S02]  /*10d0*/  @!UP1 USHF.L.U32 UR13, UR12, 0xb, URZ ;  /* 0x0000000b0c0d9899 */ /* 0x000fe400080006ff */
[----:B------:R-:W-:Y:S02]  /*10e0*/  @!UP1 USHF.L.U32 UR12, UR12, 0x1, URZ ;  /* 0x000000010c0c9899 */ /* 0x000fe400080006ff */
[----:B------:R-:W-:Y:S01]  /*10f0*/  @!UP1 ULEA UR4, UR37, UR4, 0x18 ;  /* 0x0000000425049291 */ /* 0x000fe2000f8ec0ff */
[----:B------:R-:W-:Y:S01]  /*1100*/  VOTEU.ALL UP1, P1 ;  /* 0x0000000000ff7886 */ /* 0x000fe20000820000 */
[----:B------:R-:W-:Y:S01]  /*1110*/  UISETP.NE.AND UP4, UPT, UR10, URZ, UPT ;  /* 0x000000ff0a00728c */ /* 0x000fe2000bf85270 */
[----:B------:R-:W3:Y:S09]  /*1120*/  FENCE.VIEW.ASYNC.S ;  /* 0x00000000000073c6 */ /* 0x000ef20000000000 */
[----:B---3--:R3:W4:Y:S01]  /*1130*/  @!UP1 SYNCS.EXCH.64 URZ, [UR4+0x2a0], UR12 ;  /* 0x0002a00c04ff95b2 */ /* 0x0087220008000100 */
[----:B--2---:R-:W-:-:S09]  /*1140*/  UISETP.EQ.U32.AND UP1, UPT, UR5, 0x1, UPT ;  /* 0x000000010500788c */ /* 0x004fd2000bf22070 */
[----:B------:R-:W-:Y:S05]  /*1150*/  BRA.U !UP1, `(.L_x_16) ;  /* 0x0000000109087547 */ /* 0x000fea000b800000 */
[----:B-1--4-:R-:W-:Y:S01]  /*1160*/  UCGABAR_ARV ;  /* 0x00000000000079c7 */ /* 0x012fe20008000000 */
[----:B------:R-:W-:Y:S05]  /*1170*/  BRA `(.L_x_17) ;  /* 0x0000000000047947 */ /* 0x000fea0003800000 */
.L_x_16:
[----:B-1--4-:R-:W-:Y:S01]  /*1180*/  NOP ;  /* 0x0000000000007918 */ /* 0x012fe20000000000 */
.L_x_17:
[----:B------:R-:W1:Y:S01]  /*1190*/  S2R R11, SR_CTAID.X ;  /* 0x00000000000b7919 */ /* 0x000e620000002500 */
[----:B------:R-:W-:-:S05]  /*11a0*/  CS2R.32 R60, SR_CgaSize ;  /* 0x00000000003c7805 */ /* 0x000fca0000008a00 */
[----:B------:R-:W-:-:S05]  /*11b0*/  IMAD R60, R60, -0xa0, RZ ;  /* 0xffffff603c3c7824 */ /* 0x000fca00078e02ff */
[----:B------:R-:W-:-:S14]  /*11c0*/  R2UR UR5, R60 ;  /* 0x000000003c0572ca */ /* 0x000fdc00000e0000 */
[----:B------:R-:W2:Y:S01]  /*11d0*/  LDCU UR5, c[0x0][UR5+0x2b0] ;  /* 0x00005600050577ac */ /* 0x000ea20008000800 */
[----:B------:R-:W-:-:S05]  /*11e0*/  CS2R.32 R0, SR_CgaSize ;  /* 0x0000000000007805 */ /* 0x000fca0000008a00 */
[----:B------:R-:W-:-:S06]  /*11f0*/  IMAD R0, R0, -0xa0, RZ ;  /* 0xffffff6000007824 */ /* 0x000fcc00078e02ff */
[----:B------:R-:W4:Y:S01]  /*1200*/  LDC R0, c[0x0][R0+0x2a0] ;  /* 0x0000a80000007b82 */ /* 0x000f220000000800 */
[----:B------:R-:W-:Y:S01]  /*1210*/  PRMT R8, RZ, 0x7610, R8 ;  /* 0x00007610ff087816 */ /* 0x000fe20000000008 */
[----:B------:R-:W2:Y:S01]  /*1220*/  S2R R20, SR_CTAID.Y ;  /* 0x0000000000147919 */ /* 0x000ea20000002600 */
[----:B------:R-:W-:-:S05]  /*1230*/  CS2R.32 R60, SR_CgaSize ;  /* 0x00000000003c7805 */ /* 0x000fca0000008a00 */
[----:B------:R-:W-:-:S05]  /*1240*/  IMAD R60, R60, -0xa0, RZ ;  /* 0xffffff603c3c7824 */ /* 0x000fca00078e02ff */
[----:B---3--:R-:W-:-:S14]  /*1250*/  R2UR UR4, R60 ;  /* 0x000000003c0472ca */ /* 0x008fdc00000e0000 */
[----:B------:R-:W3:Y:S01]  /*1260*/  LDCU UR4, c[0x0][UR4+0x2b4] ;  /* 0x00005680040477ac */ /* 0x000ee20008000800 */
[----:B------:R-:W-:Y:S01]  /*1270*/  UISETP.NE.AND UP2, UPT, UR10, 0x2, UPT ;  /* 0x000000020a00788c */ /* 0x000fe2000bf45270 */
[----:B------:R-:W2:Y:S01]  /*1280*/  LDC R9, c[0x0][0xb24] ;  /* 0x0002c900ff097b82 */ /* 0x000ea20000000800 */
[----:B------:R-:W-:-:S05]  /*1290*/  CS2R.32 R58, SR_CgaSize ;  /* 0x00000000003a7805 */ /* 0x000fca0000008a00 */
[----:B------:R-:W-:-:S06]  /*12a0*/  IMAD R58, R58, -0xa0, RZ ;  /* 0xffffff603a3a7824 */ /* 0x000fcc00078e02ff */
[----:B------:R-:W4:Y:S08]  /*12b0*/  LDC R58, c[0x0][R58+0x2a4] ;  /* 0x0000a9003a3a7b82 */ /* 0x000f300000000800 */
[----:B------:R-:W4:Y:S01]  /*12c0*/  LDC R26, c[0x0][0xb24] ;  /* 0x0002c900ff1a7b82 */ /* 0x000f220000000800 */
[----:B-1----:R-:W-:Y:S01]  /*12d0*/  I2FP.F32.U32 R4, R11 ;  /* 0x0000000b00047245 */ /* 0x002fe20000201000 */
[----:B------:R-:W-:-:S06]  /*12e0*/  IMAD.MOV.U32 R21, RZ, RZ, R11 ;  /* 0x000000ffff157224 */ /* 0x000fcc00078e000b */
[----:B------:R-:W1:Y:S01]  /*12f0*/  S2UR UR36, SR_CTAID.Z ;  /* 0x00000000002479c3 */ /* 0x000e620000002700 */
[----:B--2---:R-:W-:Y:S02]  /*1300*/  ISETP.GE.AND P0, PT, R9, 0x1, PT ;  /* 0x000000010900780c */ /* 0x004fe40003f06270 */
[----:B------:R-:W-:Y:S01]  /*1310*/  I2FP.F32.U32 R2, R20 ;  /* 0x0000001400027245 */ /* 0x000fe20000201000 */
[----:B------:R-:W-:-:S04]  /*1320*/  FMUL R4, R4, UR5 ;  /* 0x0000000504047c20 */ /* 0x000fc80008400000 */
[----:B---3--:R-:W-:Y:S01]  /*1330*/  FMUL R2, R2, UR4 ;  /* 0x0000000402027c20 */ /* 0x008fe20008400000 */
[----:B------:R-:W2:Y:S01]  /*1340*/  F2I.U32.TRUNC.NTZ R60, R4 ;  /* 0x00000004003c7305 */ /* 0x000ea2000020f000 */
[----:B------:R-:W3:Y:S07]  /*1350*/  LDCU UR4, c[0x0][0xb30] ;  /* 0x00016600ff0477ac */ /* 0x000eee0008000800 */
[----:B------:R-:W1:Y:S01]  /*1360*/  F2I.U32.TRUNC.NTZ R3, R2 ;  /* 0x0000000200037305 */ /* 0x000e62000020f000 */
[----:B--2---:R-:W-:-:S04]  /*1370*/  IMAD.MOV R60, RZ, RZ, -R60 ;  /* 0x000000ffff3c7224 */ /* 0x004fc800078e0a3c */
[----:B----4-:R-:W-:Y:S01]  /*1380*/  IMAD R60, R0, R60, R11 ;  /* 0x0000003c003c7224 */ /* 0x010fe200078e020b */
[----:B------:R-:W-:Y:S01]  /*1390*/  PRMT R0, RZ, 0x7610, R0 ;  /* 0x00007610ff007816 */ /* 0x000fe20000000000 */
[----:B---3--:R-:W-:Y:S01]  /*13a0*/  UISETP.NE.AND UP3, UPT, UR4, 0x1, UPT ;  /* 0x000000010400788c */ /* 0x008fe2000bf65270 */
[----:B-1----:R-:W-:-:S05]  /*13b0*/  IADD3 R3, PT, PT, -R3, RZ, RZ ;  /* 0x000000ff03037210 */ /* 0x002fca0007ffe1ff */
[----:B------:R-:W-:Y:S01]  /*13c0*/  IMAD R58, R58, R3, R20 ;  /* 0x000000033a3a7224 */ /* 0x000fe200078e0214 */
[----:B------:R-:W-:Y:S06]  /*13d0*/  BRA.U UP4, `(.L_x_18) ;  /* 0x0000000104247547 */ /* 0x000fec000b800000 */
[----:B------:R-:W-:Y:S01]  /*13e0*/  ISETP.NE.AND P1, PT, R58, RZ, PT ;  /* 0x000000ff3a00720c */ /* 0x000fe20003f25270 */
[----:B------:R-:W-:Y:S01]  /*13f0*/  IMAD.MOV.U32 R0, RZ, RZ, 0x3 ;  /* 0x00000003ff007424 */ /* 0x000fe200078e00ff */
[C---:B------:R-:W-:Y:S02]  /*1400*/  LOP3.LUT R3, R60.reuse, 0xfffffffe, RZ, 0xc0, !PT ;  /* 0xfffffffe3c037812 */ /* 0x040fe400078ec0ff */
[----:B------:R-:W-:Y:S02]  /*1410*/  ISETP.LT.U32.OR P1, PT, R60, 0x2, !P1 ;  /* 0x000000023c00780c */ /* 0x000fe40004f21470 */
[----:B------:R-:W-:Y:S02]  /*1420*/  SHF.L.U32 R0, R0, R3, RZ ;  /* 0x0000000300007219 */ /* 0x000fe400000006ff */
[----:B------:R-:W-:Y:S02]  /*1430*/  SEL R5, RZ, 0x1, !P1 ;  /* 0x00000001ff057807 */ /* 0x000fe40004800000 */
[----:B------:R-:W-:-:S05]  /*1440*/  SEL R2, RZ, 0x2, !P1 ;  /* 0x00000002ff027807 */ /* 0x000fca0004800000 */
[----:B------:R-:W-:-:S05]  /*1450*/  IMAD.IADD R2, R5, 0x1, R2 ;  /* 0x0000000105027824 */ /* 0x000fca00078e0202 */
[----:B------:R-:W-:Y:S02]  /*1460*/  PRMT R8, R2, 0x7610, R8 ;  /* 0x0000761002087816 */ /* 0x000fe40000000008 */
.L_x_18:
[----:B------:R-:W-:Y:S05]  /*1470*/  @!P0 BRA `(.L_x_19) ;  /* 0x0000000000b88947 */ /* 0x000fea0003800000 */
[----:B------:R-:W1:Y:S01]  /*1480*/  LDC.64 R4, c[0x0][0xb18] ;  /* 0x0002c600ff047b82 */ /* 0x000e620000000a00 */
[----:B------:R-:W-:-:S07]  /*1490*/  ISETP.NE.AND P0, PT, R9, 0x1, PT ;  /* 0x000000010900780c */ /* 0x000fce0003f05270 */
[----:B------:R-:W2:Y:S08]  /*14a0*/  LDC R14, c[0x0][0xb0c] ;  /* 0x0002c300ff0e7b82 */ /* 0x000eb00000000800 */
[----:B------:R-:W3:Y:S08]  /*14b0*/  LDC R13, c[0x0][0x370] ;  /* 0x0000dc00ff0d7b82 */ /* 0x000ef00000000800 */
[----:B------:R-:W4:Y:S01]  /*14c0*/  LDC R16, c[0x0][0x374] ;  /* 0x0000dd00ff107b82 */ /* 0x000f220000000800 */
[----:B-1----:R-:W-:-:S07]  /*14d0*/  ISETP.NE.AND P1, PT, R4, 0x1, PT ;  /* 0x000000010400780c */ /* 0x002fce0003f25270 */
[----:B------:R-:W3:Y:S01]  /*14e0*/  LDC.64 R6, c[0x0][0xb10] ;  /* 0x0002c400ff067b82 */ /* 0x000ee20000000a00 */
[----:B--2---:R-:W-:-:S07]  /*14f0*/  ISETP.NE.AND P2, PT, R14, 0x1, PT ;  /* 0x000000010e00780c */ /* 0x004fce0003f45270 */
[----:B------:R-:W1:Y:S08]  /*1500*/  LDC R12, c[0x0][0xb20] ;  /* 0x0002c800ff0c7b82 */ /* 0x000e700000000800 */
[----:B------:R-:W2:Y:S01]  /*1510*/  LDC.64 R2, c[0x0][0xb28] ;  /* 0x0002ca00ff027b82 */ /* 0x000ea20000000a00 */
[----:B----4-:R-:W-:-:S04]  /*1520*/  IMAD.HI.U32 R15, R16, R5, RZ ;  /* 0x00000005100f7227 */ /* 0x010fc800078e00ff */
[----:B------:R-:W-:-:S04]  /*1530*/  IMAD.HI.U32 R5, R20, R5, RZ ;  /* 0x0000000514057227 */ /* 0x000fc800078e00ff */
[----:B---3--:R-:W-:-:S04]  /*1540*/  IMAD.HI.U32 R18, R13, R6, RZ ;  /* 0x000000060d127227 */ /* 0x008fc800078e00ff */
[C---:B------:R-:W-:Y:S01]  /*1550*/  IMAD.HI.U32 R22, R11.reuse, R6, RZ ;  /* 0x000000060b167227 */ /* 0x040fe200078e00ff */
[-C--:B------:R-:W-:Y:S02]  /*1560*/  @P2 SHF.R.U32.HI R13, RZ, R7.reuse, R18 ;  /* 0x00000007ff0d2219 */ /* 0x080fe40000011612 */
[-C--:B-1----:R-:W-:Y:S02]  /*1570*/  @P1 SHF.R.U32.HI R16, RZ, R12.reuse, R15 ;  /* 0x0000000cff101219 */ /* 0x082fe4000001160f */
[----:B------:R-:W-:Y:S02]  /*1580*/  SHF.R.U32.HI R5, RZ, R12, R5 ;  /* 0x0000000cff057219 */ /* 0x000fe40000011605 */
[----:B------:R-:W-:Y:S02]  /*1590*/  SHF.R.U32.HI R22, RZ, R7, R22 ;  /* 0x00000007ff167219 */ /* 0x000fe40000011616 */
[----:B------:R-:W-:Y:S01]  /*15a0*/  SEL R5, R20, R5, !P1 ;  /* 0x0000000514057207 */ /* 0x000fe20004800000 */
[----:B--2---:R-:W-:Y:S01]  /*15b0*/  IMAD.HI.U32 R18, R16, R2, RZ ;  /* 0x0000000210127227 */ /* 0x004fe200078e00ff */
[----:B------:R-:W-:-:S02]  /*15c0*/  SEL R21, R11, R22, !P2 ;  /* 0x000000160b157207 */ /* 0x000fc40005000000 */
[----:B------:R-:W-:Y:S01]  /*15d0*/  IADD3 R7, PT, PT, -R5, RZ, RZ ;  /* 0x000000ff05077210 */ /* 0x000fe20007ffe1ff */
[----:B------:R-:W-:Y:S01]  /*15e0*/  IMAD.HI.U32 R6, R13, R2, RZ ;  /* 0x000000020d067227 */ /* 0x000fe200078e00ff */
[----:B------:R-:W-:-:S03]  /*15f0*/  @P0 SHF.R.U32.HI R16, RZ, R3, R18 ;  /* 0x00000003ff100219 */ /* 0x000fc60000011612 */
[----:B------:R-:W-:Y:S01]  /*1600*/  IMAD R7, R4, R7, R20 ;  /* 0x0000000704077224 */ /* 0x000fe200078e0214 */
[----:B------:R-:W-:Y:S01]  /*1610*/  @P0 SHF.R.U32.HI R13, RZ, R3, R6 ;  /* 0x00000003ff0d0219 */ /* 0x000fe20000011606 */
[----:B------:R-:W-:-:S04]  /*1620*/  IMAD R16, R16, R9, RZ ;  /* 0x0000000910107224 */ /* 0x000fc800078e02ff */
[----:B------:R-:W-:Y:S01]  /*1630*/  IMAD R6, R13, R9, RZ ;  /* 0x000000090d067224 */ /* 0x000fe200078e02ff */
[----:B------:R-:W-:-:S04]  /*1640*/  ISETP.GE.AND P1, PT, R5, R16, PT ;  /* 0x000000100500720c */ /* 0x000fc80003f26270 */
[----:B------:R-:W-:Y:S01]  /*1650*/  ISETP.GE.OR P1, PT, R21, R6, P1 ;  /* 0x000000061500720c */ /* 0x000fe20000f26670 */
[----:B------:R-:W-:-:S05]  /*1660*/  IMAD.HI.U32 R6, R5, R2, RZ ;  /* 0x0000000205067227 */ /* 0x000fca00078e00ff */
[----:B------:R-:W-:-:S04]  /*1670*/  SHF.R.U32.HI R6, RZ, R3, R6 ;  /* 0x00000003ff067219 */ /* 0x000fc80000011606 */
[----:B------:R-:W-:-:S03]  /*1680*/  SEL R6, R5, R6, !P0 ;  /* 0x0000000605067207 */ /* 0x000fc60004000000 */
[----:B------:R-:W-:Y:S01]  /*1690*/  @!P1 IMAD.HI.U32 R12, R21, R2, RZ ;  /* 0x00000002150c9227 */ /* 0x000fe200078e00ff */
[----:B------:R-:W-:-:S04]  /*16a0*/  IADD3 R2, PT, PT, -R6, RZ, RZ ;  /* 0x000000ff06027210 */ /* 0x000fc80007ffe1ff */
[----:B------:R-:W-:Y:S01]  /*16b0*/  @!P1 SHF.R.U32.HI R12, RZ, R3, R12 ;  /* 0x00000003ff0c9219 */ /* 0x000fe2000001160c */
[----:B------:R-:W-:-:S03]  /*16c0*/  IMAD R2, R9, R2, R5 ;  /* 0x0000000209027224 */ /* 0x000fc600078e0205 */
[----:B------:R-:W-:-:S05]  /*16d0*/  @!P1 SEL R3, R21, R12, !P0 ;  /* 0x0000000c15039207 */ /* 0x000fca0004000000 */
[--C-:B------:R-:W-:Y:S02]  /*16e0*/  @!P1 IMAD.IADD R6, R6, 0x1, -R3.reuse ;  /* 0x0000000106069824 */ /* 0x100fe400078e0a03 */
[----:B------:R-:W-:Y:S01]  /*16f0*/  @!P1 IMAD R3, R2, R13, R3 ;  /* 0x0000000d02039224 */ /* 0x000fe200078e0203 */
[----:B------:R-:W-:Y:S01]  /*1700*/  IADD3 R2, PT, PT, -R21, RZ, RZ ;  /* 0x000000ff15027210 */ /* 0x000fe20007ffe1ff */
[----:B------:R-:W-:Y:S02]  /*1710*/  @!P1 IMAD R5, R6, R9, R21 ;  /* 0x0000000906059224 */ /* 0x000fe400078e0215 */
[----:B------:R-:W-:Y:S02]  /*1720*/  @!P1 IMAD.MOV.U32 R21, RZ, RZ, R3 ;  /* 0x000000ffff159224 */ /* 0x000fe400078e0003 */
[----:B------:R-:W-:Y:S02]  /*1730*/  IMAD R2, R14, R2, R11 ;  /* 0x000000020e027224 */ /* 0x000fe400078e020b */
[----:B------:R-:W-:-:S02]  /*1740*/  IMAD R20, R5, R4, R7 ;  /* 0x0000000405147224 */ /* 0x000fc400078e0207 */
[----:B------:R-:W-:Y:S02]  /*1750*/  IMAD R21, R21, R14, R2 ;  /* 0x0000000e15157224 */ /* 0x000fe400078e0202 */
.L_x_19:
[----:B------:R-:W-:Y:S05]  /*1760*/  BRA.U UP3, `(.L_x_20) ;  /* 0x0000000103407547 */ /* 0x000fea000b800000 */
[----:B------:R-:W1:Y:S08]  /*1770*/  LDC.64 R4, c[0x0][0xb10] ;  /* 0x0002c400ff047b82 */ /* 0x000e700000000a00 */
[----:B------:R-:W2:Y:S08]  /*1780*/  LDC.64 R2, c[0x0][0xb18] ;  /* 0x0002c600ff027b82 */ /* 0x000eb00000000a00 */
[----:B------:R-:W3:Y:S08]  /*1790*/  LDC R6, c[0x0][0xb20] ;  /* 0x0002c800ff067b82 */ /* 0x000ef00000000800 */
[----:B------:R-:W4:Y:S01]  /*17a0*/  LDC R12, c[0x0][0xb0c] ;  /* 0x0002c300ff0c7b82 */ /* 0x000f220000000800 */
[----:B-1----:R-:W-:-:S05]  /*17b0*/  IMAD.HI.U32 R4, R21, R4, RZ ;  /* 0x0000000415047227 */ /* 0x002fca00078e00ff */
[----:B------:R-:W-:Y:S01]  /*17c0*/  SHF.R.U32.HI R4, RZ, R5, R4 ;  /* 0x00000005ff047219 */ /* 0x000fe20000011604 */
[----:B--2---:R-:W-:Y:S01]  /*17d0*/  IMAD.HI.U32 R3, R20, R3, RZ ;  /* 0x0000000314037227 */ /* 0x004fe200078e00ff */
[----:B------:R-:W-:-:S04]  /*17e0*/  ISETP.NE.AND P0, PT, R2, 0x1, PT ;  /* 0x000000010200780c */ /* 0x000fc80003f05270 */
[----:B---3--:R-:W-:-:S04]  /*17f0*/  SHF.R.U32.HI R3, RZ, R6, R3 ;  /* 0x00000006ff037219 */ /* 0x008fc80000011603 */
[----:B------:R-:W-:Y:S02]  /*1800*/  SEL R3, R20, R3, !P0 ;  /* 0x0000000314037207 */ /* 0x000fe40004000000 */
[----:B----4-:R-:W-:-:S04]  /*1810*/  ISETP.NE.AND P1, PT, R12, 0x1, PT ;  /* 0x000000010c00780c */ /* 0x010fc80003f25270 */
[----:B------:R-:W-:-:S05]  /*1820*/  SEL R6, R21, R4, !P1 ;  /* 0x0000000415067207 */ /* 0x000fca0004800000 */
[----:B------:R-:W-:Y:S02]  /*1830*/  IMAD.IADD R4, R3, 0x1, -R6 ;  /* 0x0000000103047824 */ /* 0x000fe400078e0a06 */
[----:B------:R-:W-:Y:S02]  /*1840*/  IMAD.IADD R3, R6, 0x1, -R3 ;  /* 0x0000000106037824 */ /* 0x000fe400078e0a03 */
[----:B------:R-:W-:Y:S02]  /*1850*/  IMAD R21, R4, R12, R21 ;  /* 0x0000000c04157224 */ /* 0x000fe400078e0215 */
[----:B------:R-:W-:Y:S02]  /*1860*/  IMAD R20, R3, R2, R20 ;  /* 0x0000000203147224 */ /* 0x000fe400078e0214 */
.L_x_20:
[----:B------:R-:W-:Y:S05]  /*1870*/  BRA.U !UP1, `(.L_x_21) ;  /* 0x00000001090c7547 */ /* 0x000fea000b800000 */
[----:B------:R-:W-:Y:S01]  /*1880*/  UCGABAR_WAIT ;  /* 0x0000000000007dc7 */ /* 0x000fe20008000000 */
[----:B------:R-:W-:Y:S01]  /*1890*/  CCTL.IVALL ;  /* 0x00000000ff00798f */ /* 0x000fe20002000000 */
[----:B------:R-:W-:Y:S05]  /*18a0*/  BRA `(.L_x_22) ;  /* 0x0000000000047947 */ /* 0x000fea0003800000 */
.L_x_21:
[----:B------:R-:W-:Y:S06]  /*18b0*/  BAR.SYNC.DEFER_BLOCKING 0x0 ;  /* 0x0000000000007b1d */ /* 0x000fec0000010000 */
.L_x_22:
[----:B------:R-:W-:Y:S05]  /*18c0*/  BRA.U UP2, `(.L_x_23) ;  /* 0x00000021025c7547 */ /* 0x000fea000b800000 */
[----:B------:R-:W1:Y:S01]  /*18d0*/  LDCU UR7, c[0x0][0x38c] ;  /* 0x00007180ff0777ac */ /* 0x000e620008000800 */
[----:B------:R-:W2:Y:S01]  /*18e0*/  LDC R9, c[0x0][0x370] ;  /* 0x0000dc00ff097b82 */ /* 0x000ea20000000800 */
[----:B------:R-:W-:Y:S01]  /*18f0*/  PLOP3.LUT P1, PT, PT, PT, UP5, 0x80, 0x8 ;  /* 0x000000000008781c */ /* 0x000fe20003f2f058 */
[----:B------:R-:W-:Y:S01]  /*1900*/  HFMA2 R12, -RZ, RZ, 0, 0 ;  /* 0x00000000ff0c7431 */ /* 0x000fe200000001ff */
[----:B------:R-:W-:Y:S01]  /*1910*/  UISETP.NE.AND UP1, UPT, UR10, URZ, UPT ;  /* 0x000000ff0a00728c */ /* 0x000fe2000bf25270 */
[----:B------:R-:W-:Y:S01]  /*1920*/  ISETP.NE.AND P4, PT, R10, RZ, P5 ;  /* 0x000000ff0a00720c */ /* 0x000fe20002f85270 */
[C---:B------:R-:W-:Y:S01]  /*1930*/  IMAD.SHL.U32 R16, R11.reuse, 0x40, RZ ;  /* 0x000000400b107824 */ /* 0x040fe200078e00ff */
[----:B------:R-:W-:Y:S01]  /*1940*/  LOP3.LUT R17, R11, 0x1, RZ, 0xc0, !PT ;  /* 0x000000010b117812 */ /* 0x000fe200078ec0ff */
[----:B------:R-:W-:Y:S01]  /*1950*/  IMAD.MOV.U32 R15, RZ, RZ, 0x1 ;  /* 0x00000001ff0f7424 */ /* 0x000fe200078e00ff */
[----:B------:R-:W3:Y:S01]  /*1960*/  LDC R0, c[0x0][0x374] ;  /* 0x0000dd00ff007b82 */ /* 0x000ee20000000800 */
[----:B------:R-:W-:Y:S01]  /*1970*/  PLOP3.LUT P1, PT, P1, PT, PT, 0x8, 0x80 ;  /* 0x000000000080781c */ /* 0x000fe20000f2e170 */
[----:B------:R-:W-:Y:S01]  /*1980*/  IMAD.MOV.U32 R14, RZ, RZ, RZ ;  /* 0x000000ffff0e7224 */ /* 0x000fe200078e00ff */
[----:B------:R-:W-:Y:S01]  /*1990*/  MOV R8, 0x1 ;  /* 0x0000000100087802 */ /* 0x000fe20000000f00 */
[----:B------:R-:W-:Y:S01]  /*19a0*/  IMAD.MOV.U32 R10, RZ, RZ, RZ ;  /* 0x000000ffff0a7224 */ /* 0x000fe200078e00ff */
[----:B------:R-:W4:Y:S01]  /*19b0*/  LDCU.64 UR22, c[0x0][0x348] ;  /* 0x00006900ff1677ac */ /* 0x000f220008000a00 */
[----:B-1----:R-:W-:-:S02]  /*19c0*/  UIADD3 UR4, UPT, UPT, UR7, 0x1f, URZ ;  /* 0x0000001f07047890 */ /* 0x002fc4000fffe0ff */
[----:B------:R-:W-:Y:S02]  /*19d0*/  USEL UR24, UR6, 0x2, UP1 ;  /* 0x0000000206187887 */ /* 0x000fe40008800000 */
[----:B------:R-:W-:Y:S01]  /*19e0*/  USHF.R.S32.HI UR14, URZ, 0x1f, UR4 ;  /* 0x0000001fff0e7899 */ /* 0x000fe20008011404 */
[----:B------:R-:W-:-:S03]  /*19f0*/  UMOV UR25, URZ ;  /* 0x000000ff00197c82 */ /* 0x000fc60008000000 */
[----:B------:R-:W-:Y:S02]  /*1a00*/  ULEA.HI UR14, UR14, UR4, URZ, 0x5 ;  /* 0x000000040e0e7291 */ /* 0x000fe4000f8f28ff */
[----:B------:R-:W-:Y:S02]  /*1a10*/  UIADD3 UR4, UPT, UPT, UR7, -0x1, URZ ;  /* 0xffffffff07047890 */ /* 0x000fe4000fffe0ff */
[----:B------:R-:W-:Y:S02]  /*1a20*/  USHF.R.S32.HI UR14, URZ, 0x5, UR14 ;  /* 0x00000005ff0e7899 */ /* 0x000fe4000801140e */
[----:B------:R-:W-:Y:S02]  /*1a30*/  UISETP.GE.U32.AND UP2, UPT, UR4, -0x3f, UPT ;  /* 0xffffffc10400788c */ /* 0x000fe4000bf46070 */
[----:B------:R-:W-:Y:S02]  /*1a40*/  UISETP.LT.U32.AND UP0, UPT, UR14, 0x1e, UPT ;  /* 0x0000001e0e00788c */ /* 0x000fe4000bf01070 */
[----:B------:R-:W-:-:S02]  /*1a50*/  UIADD3 UR7, UPT, UPT, UR7, 0x3e, URZ ;  /* 0x0000003e07077890 */ /* 0x000fc4000fffe0ff */
[----:B------:R-:W-:-:S04]  /*1a60*/  USEL UR13, UR14, 0x1e, UP0 ;  /* 0x0000001e0e0d7887 */ /* 0x000fc80008000000 */
[----:B------:R-:W-:Y:S02]  /*1a70*/  UIADD3 UR21, UPT, UPT, UR13, -0x1, URZ ;  /* 0xffffffff0d157890 */ /* 0x000fe4000fffe0ff */
[----:B------:R-:W-:Y:S02]  /*1a80*/  @UP2 UIADD3 UR21, UPT, UPT, UR13, URZ, URZ ;  /* 0x000000ff0d152290 */ /* 0x000fe4000fffe0ff */
[----:B------:R-:W-:Y:S02]  /*1a90*/  UIADD3 UR26, UPT, UPT, UR14, -UR13, URZ ;  /* 0x8000000d0e1a7290 */ /* 0x000fe4000fffe0ff */
[----:B------:R-:W-:Y:S02]  /*1aa0*/  UIADD3 UR15, UPT, UPT, UR21, 0x1, URZ ;  /* 0x00000001150f7890 */ /* 0x000fe4000fffe0ff */
[----:B--2-4-:R-:W-:-:S12]  /*1ab0*/  UIADD3 UR21, UPT, UPT, -UR21, URZ, URZ ;  /* 0x000000ff15157290 */ /* 0x014fd8000fffe1ff */
.L_x_43:
[----:B------:R-:W-:Y:S01]  /*1ac0*/  UISETP.NE.AND UP0, UPT, UR37, URZ, UPT ;  /* 0x000000ff2500728c */ /* 0x000fe2000bf05270 */
[----:B------:R-:W1:Y:S08]  /*1ad0*/  S2UR UR37, SR_CgaCtaId ;  /* 0x00000000002579c3 */ /* 0x000e700000008800 */
[----:B------:R-:W-:Y:S05]  /*1ae0*/  BRA.U UP0, `(.L_x_24) ;  /* 0x0000000100347547 */ /* 0x000fea000b800000 */
[----:B------:R-:W2:Y:S01]  /*1af0*/  S2R R2, SR_CgaCtaId ;  /* 0x0000000000027919 */ /* 0x000ea20000008800 */
[----:B------:R-:W-:-:S04]  /*1b00*/  MOV R3, 0x400 ;  /* 0x0000040000037802 */ /* 0x000fc80000000f00 */
[----:B--2---:R-:W-:Y:S02]  /*1b10*/  LEA R3, R2, R3, 0x18 ;  /* 0x0000000302037211 */ /* 0x004fe400078ec0ff */
[----:B------:R-:W-:-:S03]  /*1b20*/  SHF.L.U32 R2, R8, 0x1f, RZ ;  /* 0x0000001f08027819 */ /* 0x000fc600000006ff */
[----:B------:R-:W-:-:S04]  /*1b30*/  IMAD R3, R10, 0x8, R3 ;  /* 0x000000080a037824 */ /* 0x000fc800078e0203 */
[----:B------:R-:W2:Y:S02]  /*1b40*/  SYNCS.PHASECHK.TRANS64.TRYWAIT P0, [R3+URZ+0x290], R2 ;  /* 0x00029002030075a7 */ /* 0x000ea400080011ff */
[----:B--2---:R-:W-:Y:S05]  /*1b50*/  @!P0 BRA `(.L_x_25) ;  /* 0x0000007000d88947 */ /* 0x004fea0003800000 */
.L_x_167:
[----:B------:R-:W-:Y:S01]  /*1b60*/  VIADD R10, R10, 0x1 ;  /* 0x000000010a0a7836 */ /* 0x000fe20000000000 */
[----:B------:R2:W-:Y:S04]  /*1b70*/  SYNCS.ARRIVE.TRANS64.A1T0 RZ, [R3+URZ+0x280], RZ ;  /* 0x000280ff03ff79a7 */ /* 0x0005e800081000ff */
[----:B------:R-:W-:-:S04]  /*1b80*/  ISETP.NE.AND P0, PT, R10, 0x2, PT ;  /* 0x000000020a00780c */ /* 0x000fc80003f05270 */
[----:B------:R-:W-:Y:S02]  /*1b90*/  SEL R10, R10, RZ, P0 ;  /* 0x000000ff0a0a7207 */ /* 0x000fe40000000000 */
[----:B--2---:R-:W-:-:S04]  /*1ba0*/  SEL R3, RZ, 0x1, P0 ;  /* 0x00000001ff037807 */ /* 0x004fc80000000000 */
[----:B------:R-:W-:-:S07]  /*1bb0*/  LOP3.LUT R8, R8, R3, RZ, 0x3c, !PT ;  /* 0x0000000308087212 */ /* 0x000fce00078e3cff */
.L_x_24:
[----:B------:R-:W-:Y:S01]  /*1bc0*/  UMOV UR4, 0x400 ;  /* 0x0000040000047882 */ /* 0x000fe20000000000 */
[----:B------:R-:W-:Y:S01]  /*1bd0*/  LEA.HI R3, R21, R21, RZ, 0x1 ;  /* 0x0000001515037211 */ /* 0x000fe200078f08ff */
[----:B-1----:R-:W-:Y:S01]  /*1be0*/  ULEA UR4, UR37, UR4, 0x18 ;  /* 0x0000000425047291 */ /* 0x002fe2000f8ec0ff */
[----:B------:R-:W-:Y:S01]  /*1bf0*/  SHF.L.U32 R2, R15, 0x1f, RZ ;  /* 0x0000001f0f027819 */ /* 0x000fe200000006ff */
[----:B------:R-:W-:Y:S01]  /*1c00*/  IMAD R20, R20, 0x2, R17 ;  /* 0x0000000214147824 */ /* 0x000fe200078e0211 */
[----:B------:R-:W-:Y:S01]  /*1c10*/  UISETP.GE.U32.AND UP0, UPT, UR7, 0x3f, UPT ;  /* 0x0000003f0700788c */ /* 0x000fe2000bf06070 */
[----:B------:R-:W-:Y:S01]  /*1c20*/  IMAD.SHL.U32 R3, R3, 0x40, RZ ;  /* 0x0000004003037824 */ /* 0x000fe200078e00ff */
[----:B------:R-:W-:Y:S01]  /*1c30*/  ULEA UR5, UR25, UR4, 0x3 ;  /* 0x0000000419057291 */ /* 0x000fe2000f8e18ff */
[----:B------:R-:W-:Y:S01]  /*1c40*/  R2UR UR35, R16 ;  /* 0x00000000102372ca */ /* 0x000fe200000e0000 */
[----:B------:R-:W-:Y:S01]  /*1c50*/  UMOV UR27, URZ ;  /* 0x000000ff001b7c82 */ /* 0x000fe20008000000 */
[----:B------:R-:W-:-:S02]  /*1c60*/  R2UR UR11, R20 ;  /* 0x00000000140b72ca */ /* 0x000fc400000e0000 */
[----:B------:R-:W-:-:S04]  /*1c70*/  LOP3.LUT R3, R3, 0xffffff80, RZ, 0xc0, !PT ;  /* 0xffffff8003037812 */ /* 0x000fc800078ec0ff */
[----:B------:R1:W2:Y:S01]  /*1c80*/  SYNCS.PHASECHK.TRANS64.TRYWAIT P0, [UR5+0xf0], R2 ;  /* 0x0000f002ff0075a7 */ /* 0x0002a20008001105 */
[----:B------:R-:W-:-:S06]  /*1c90*/  R2UR UR5, R3 ;  /* 0x00000000030572ca */ /* 0x000fcc00000e0000 */
[----:B------:R-:W-:-:S07]  /*1ca0*/  UIMAD UR11, UR11, 0x30, URZ ;  /* 0x000000300b0b78a4 */ /* 0x000fce000f8e02ff */
[----:B------:R-:W-:Y:S01]  /*1cb0*/  ULOP3.LUT UR35, UR5, 0x40, UR35, 0xf8, !UPT ;  /* 0x0000004005237892 */ /* 0x000fe2000f8ef823 */
[----:B------:R-:W-:Y:S11]  /*1cc0*/  BRA.U !UP0, `(.L_x_26) ;  /* 0x0000000108c07547 */ /* 0x000ff6000b800000 */
[----:B------:R-:W-:Y:S01]  /*1cd0*/  UMOV UR16, UR21 ;  /* 0x0000001500107c82 */ /* 0x000fe20008000000 */
[----:B------:R-:W-:Y:S01]  /*1ce0*/  UMOV UR6, UR25 ;  /* 0x0000001900067c82 */ /* 0x000fe20008000000 */
[----:B------:R-:W-:-:S05]  /*1cf0*/  UMOV UR34, URZ ;  /* 0x000000ff00227c82 */ /* 0x000fca0008000000 */
.L_x_32:
[----:B------:R-:W-:Y:S01]  /*1d00*/  @P5 MOV R3, 0x3800 ;  /* 0x0000380000035802 */ /* 0x000fe20000000f00 */
[----:B------:R-:W-:Y:S01]  /*1d10*/  ULEA UR33, UR6, UR4, 0x3 ;  /* 0x0000000406217291 */ /* 0x000fe2000f8e18ff */
[----:B-12-4-:R-:W-:Y:S11]  /*1d20*/  @P0 BRA `(.L_x_27) ;  /* 0x00000000000c0947 */ /* 0x016ff60003800000 */
[----:B------:R-:W-:Y:S04]  /*1d30*/  SHF.L.U32 R5, R15, 0x1f, RZ ;  /* 0x0000001f0f057819 */ /* 0x000fe800000006ff */
[----:B------:R-:W2:Y:S02]  /*1d40*/  SYNCS.PHASECHK.TRANS64.TRYWAIT P0, [UR33+0xf0], R5 ;  /* 0x0000f005ff0075a7 */ /* 0x000ea40008001121 */
[----:B--2---:R-:W-:Y:S05]  /*1d50*/  @!P0 BRA `(.L_x_28) ;  /* 0x00000070006c8947 */ /* 0x004fea0003800000 */
.L_x_27:
[----:B------:R2:W-:Y:S01]  /*1d60*/  @P5 SYNCS.ARRIVE.TRANS64 RZ, [UR33], R3 ;  /* 0x00000003ffff59a7 */ /* 0x0005e20008000021 */
[----:B------:R-:W-:Y:S02]  /*1d70*/  ULOP3.LUT UR5, UR24, 0x2, URZ, 0xfc, !UPT ;  /* 0x0000000218057892 */ /* 0x000fe4000f8efcff */
[----:B------:R-:W-:Y:S02]  /*1d80*/  UIADD3 UR16, UPT, UPT, UR16, 0x1, URZ ;  /* 0x0000000110107890 */ /* 0x000fe4000fffe0ff */
[----:B------:R-:W-:Y:S02]  /*1d90*/  UISETP.NE.AND UP0, UPT, UR5, 0x2, UPT ;  /* 0x000000020500788c */ /* 0x000fe4000bf05270 */
[----:B------:R-:W-:Y:S07]  /*1da0*/  UISETP.NE.AND UP2, UPT, UR16, 0x1, UPT ;  /* 0x000000011000788c */ /* 0x000fee000bf45270 */
[----:B------:R-:W-:Y:S05]  /*1db0*/  BRA.U UP0, `(.L_x_29) ;  /* 0x0000000100047547 */ /* 0x000fea000b800000 */
[----:B------:R-:W-:Y:S05]  /*1dc0*/  BPT.TRAP 0x1 ;  /* 0x000000040000795c */ /* 0x000fea0000300000 */
.L_x_29:
[----:B------:R-:W-:Y:S04]  /*1dd0*/  BSSY.RECONVERGENT B0, `(.L_x_30) ;  /* 0x0000003000007945 */ /* 0x000fe80003800200 */
[----:B------:R-:W-:Y:S05]  /*1de0*/  @!P4 BRA `(.L_x_31) ;  /* 0x000000000004c947 */ /* 0x000fea0003800000 */
[----:B------:R-:W-:Y:S05]  /*1df0*/  BPT.TRAP 0x1 ;  /* 0x000000040000795c */ /* 0x000fea0000300000 */
.L_x_31:
[----:B------:R-:W-:Y:S05]  /*1e00*/  BSYNC.RECONVERGENT B0 ;  /* 0x0000000000007941 */ /* 0x000fea0003800200 */
.L_x_30:
[----:B------:R-:W-:Y:S02]  /*1e10*/  UIADD3 UR25, UPT, UPT, UR6, 0x1, URZ ;  /* 0x0000000106197890 */ /* 0x000fe4000fffe0ff */
[----:B------:R-:W-:Y:S02]  /*1e20*/  UIADD3 UR18, UP1, UPT, UR22, 0x80, URZ ;  /* 0x0000008016127890 */ /* 0x000fe4000ff3e0ff */
[----:B------:R-:W-:Y:S02]  /*1e30*/  UISETP.NE.AND UP0, UPT, UR25, 0x1e, UPT ;  /* 0x0000001e1900788c */ /* 0x000fe4000bf05270 */
[----:B------:R-:W-:Y:S02]  /*1e40*/  ULEA UR32, UR6, UR4, 0xc ;  /* 0x0000000406207291 */ /* 0x000fe4000f8e60ff */
[----:B------:R-:W-:Y:S02]  /*1e50*/  USEL UR9, URZ, 0x1, UP0 ;  /* 0x00000001ff097887 */ /* 0x000fe40008000000 */
[----:B------:R-:W-:Y:S02]  /*1e60*/  USEL UR25, UR25, URZ, UP0 ;  /* 0x000000ff19197287 */ /* 0x000fe40008000000 */
[----:B------:R-:W-:Y:S02]  /*1e70*/  ULOP3.LUT UR33, UR33, 0xfefffff8, URZ, 0xc0, !UPT ;  /* 0xfefffff821217892 */ /* 0x000fe4000f8ec0ff */
[----:B------:R-:W-:Y:S01]  /*1e80*/  ULEA UR8, UR25, UR4, 0x3 ;  /* 0x0000000419087291 */ /* 0x000fe2000f8e18ff */
[----:B------:R-:W-:Y:S01]  /*1e90*/  LOP3.LUT R15, R15, UR9, RZ, 0x3c, !PT ;  /* 0x000000090f0f7c12 */ /* 0x000fe2000f8e3cff */
[----:B------:R-:W-:Y:S02]  /*1ea0*/  UIADD3.X UR19, UPT, UPT, URZ, UR23, URZ, UP1, !UPT ;  /* 0x00000017ff137290 */ /* 0x000fe40008ffe4ff */
[----:B------:R-:W-:Y:S01]  /*1eb0*/  UIADD3 UR32, UPT, UPT, UR32, 0x3400, URZ ;  /* 0x0000340020207890 */ /* 0x000fe2000fffe0ff */
[----:B-1----:R-:W-:Y:S01]  /*1ec0*/  SHF.L.U32 R2, R15, 0x1f, RZ ;  /* 0x0000001f0f027819 */ /* 0x002fe200000006ff */
[----:B------:R-:W-:Y:S01]  /*1ed0*/  UIMAD UR5, UR6, 0xc00, UR4 ;  /* 0x00000c00060578a4 */ /* 0x000fe2000f8e0204 */
[----:B------:R-:W-:Y:S02]  /*1ee0*/  UMOV UR30, 0x0 ;  /* 0x00000000001e7882 */ /* 0x000fe40000000000 */
[----:B------:R4:W1:Y:S01]  /*1ef0*/  SYNCS.PHASECHK.TRANS64.TRYWAIT P0, [UR8+0xf0], R2 ;  /* 0x0000f002ff0075a7 */ /* 0x0008620008001108 */
[----:B------:R-:W-:Y:S01]  /*1f00*/  UMOV UR31, 0x10000000 ;  /* 0x10000000001f7882 */ /* 0x000fe20000000000 */
[----:B------:R-:W-:Y:S02]  /*1f10*/  UIADD3 UR28, UP0, UPT, UR22, 0x180, URZ ;  /* 0x00000180161c7890 */ /* 0x000fe4000ff1e0ff */
[----:B------:R2:W-:Y:S01]  /*1f20*/  UTMALDG.3D.2CTA [UR32], [UR18], desc[UR30] ;  /* 0x00001e20120075b4 */ /* 0x0005e20008211000 */
[----:B------:R-:W-:Y:S02]  /*1f30*/  UIADD3 UR8, UPT, UPT, UR5, 0x21400, URZ ;  /* 0x0002140005087890 */ /* 0x000fe4000fffe0ff */
[----:B------:R-:W-:Y:S01]  /*1f40*/  UIADD3.X UR29, UPT, UPT, URZ, UR23, URZ, UP0, !UPT ;  /* 0x00000017ff1d7290 */ /* 0x000fe200087fe4ff */
[----:B------:R-:W-:Y:S01]  /*1f50*/  UMOV UR10, UR34 ;  /* 0x00000022000a7c82 */ /* 0x000fe20008000000 */
[----:B------:R-:W-:Y:S01]  /*1f60*/  UMOV UR12, UR36 ;  /* 0x00000024000c7c82 */ /* 0x000fe20008000000 */
[----:B------:R-:W-:Y:S01]  /*1f70*/  UMOV UR9, UR33 ;  /* 0x0000002100097c82 */ /* 0x000fe20008000000 */
[----:B------:R-:W-:Y:S01]  /*1f80*/  UMOV UR27, UR15 ;  /* 0x0000000f001b7c82 */ /* 0x000fe20008000000 */
[----:B------:R-:W-:Y:S04]  /*1f90*/  UMOV UR6, UR25 ;  /* 0x0000001900067c82 */ /* 0x000fe80008000000 */
[----:B------:R4:W-:Y:S01]  /*1fa0*/  UTMALDG.3D.2CTA [UR8], [UR28], desc[UR30] ;  /* 0x00001e081c0075b4 */ /* 0x0009e20008211000 */
[----:B--2---:R-:W-:Y:S01]  /*1fb0*/  UIADD3 UR34, UPT, UPT, UR34, 0x20, URZ ;  /* 0x0000002022227890 */ /* 0x004fe2000fffe0ff */
[----:B------:R-:W-:Y:S11]  /*1fc0*/  BRA.U UP2, `(.L_x_32) ;  /* 0xfffffffd024c7547 */ /* 0x000ff6000b83ffff */
.L_x_26:
[----:B------:R-:W-:Y:S01]  /*1fd0*/  ULEA UR5, UR25, UR4, 0x3 ;  /* 0x0000000419057291 */ /* 0x000fe2000f8e18ff */
[----:B-1--4-:R-:W-:Y:S01]  /*1fe0*/  SHF.L.U32 R2, R15, 0x1f, RZ ;  /* 0x0000001f0f027819 */ /* 0x012fe200000006ff */
[----:B------:R-:W-:Y:S01]  /*1ff0*/  @!P1 SYNCS.ARRIVE.TRANS64.A1T0 RZ, [UR4+0x218], RZ ;  /* 0x000218ffffff99a7 */ /* 0x000fe20008100004 */
[----:B------:R-:W-:-:S06]  /*2000*/  UISETP.GT.AND UP0, UPT, UR14, UR13, UPT ;  /* 0x0000000d0e00728c */ /* 0x000fcc000bf04270 */
[----:B--2---:R1:W2:Y:S03]  /*2010*/  SYNCS.PHASECHK.TRANS64.TRYWAIT P0, [UR5+0xf0], R2 ;  /* 0x0000f002ff0075a7 */ /* 0x0042a60008001105 */
[----:B------:R-:W-:Y:S05]  /*2020*/  BRA.U !UP0, `(.L_x_33) ;  /* 0x0000000108c07547 */ /* 0x000fea000b800000 */
[----:B------:R-:W-:Y:S01]  /*2030*/  UIADD3 UR28, UPT, UPT, UR26, UR27, URZ ;  /* 0x0000001b1a1c7290 */ /* 0x000fe2000fffe0ff */
[----:B------:R-:W-:-:S11]  /*2040*/  UMOV UR6, UR25 ;  /* 0x0000001900067c82 */ /* 0x000fd60008000000 */
.L_x_39:
[----:B--2---:R-:W-:Y:S01]  /*2050*/  @P5 MOV R3, 0x3800 ;  /* 0x0000380000035802 */ /* 0x004fe20000000f00 */
[----:B------:R-:W-:Y:S01]  /*2060*/  ULEA UR17, UR6, UR4, 0x3 ;  /* 0x0000000406117291 */ /* 0x000fe2000f8e18ff */
[----:B-12---:R-:W-:Y:S11]  /*2070*/  @P0 BRA `(.L_x_34) ;  /* 0x00000000000c0947 */ /* 0x006ff60003800000 */
[----:B------:R-:W-:Y:S04]  /*2080*/  SHF.L.U32 R5, R15, 0x1f, RZ ;  /* 0x0000001f0f057819 */ /* 0x000fe800000006ff */
[----:B------:R-:W2:Y:S02]  /*2090*/  SYNCS.PHASECHK.TRANS64.TRYWAIT P0, [UR17+0xf0], R5 ;  /* 0x0000f005ff0075a7 */ /* 0x000ea40008001111 */
[----:B--2---:R-:W-:Y:S05]  /*20a0*/  @!P0 BRA `(.L_x_35) ;  /* 0x0000006c00b08947 */ /* 0x004fea0003800000 */
.L_x_34:
[----:B------:R2:W-:Y:S01]  /*20b0*/  @P5 SYNCS.ARRIVE.TRANS64 RZ, [UR17], R3 ;  /* 0x00000003ffff59a7 */ /* 0x0005e20008000011 */
[----:B------:R-:W-:Y:S04]  /*20c0*/  ULOP3.LUT UR5, UR24, 0x2, URZ, 0xfc, !UPT ;  /* 0x0000000218057892 */ /* 0x000fe8000f8efcff */
[----:B------:R-:W-:Y:S09]  /*20d0*/  UISETP.NE.AND UP0, UPT, UR5, 0x2, UPT ;  /* 0x000000020500788c */ /* 0x000ff2000bf05270 */
[----:B------:R-:W-:Y:S05]  /*20e0*/  BRA.U UP0, `(.L_x_36) ;  /* 0x0000000100047547 */ /* 0x000fea000b800000 */
[----:B------:R-:W-:Y:S05]  /*20f0*/  BPT.TRAP 0x1 ;  /* 0x000000040000795c */ /* 0x000fea0000300000 */
.L_x_36:
[----:B------:R-:W-:Y:S04]  /*2100*/  BSSY.RECONVERGENT B0, `(.L_x_37) ;  /* 0x0000003000007945 */ /* 0x000fe80003800200 */
[----:B------:R-:W-:Y:S05]  /*2110*/  @!P4 BRA `(.L_x_38) ;  /* 0x000000000004c947 */ /* 0x000fea0003800000 */
[----:B------:R-:W-:Y:S05]  /*2120*/  BPT.TRAP 0x1 ;  /* 0x000000040000795c */ /* 0x000fea0000300000 */
.L_x_38:
[----:B------:R-:W-:Y:S05]  /*2130*/  BSYNC.RECONVERGENT B0 ;  /* 0x0000000000007941 */ /* 0x000fea0003800200 */
.L_x_37:
[----:B------:R-:W-:Y:S02]  /*2140*/  UIADD3 UR25, UPT, UPT, UR6, 0x1, URZ ;  /* 0x0000000106197890 */ /* 0x000fe4000fffe0ff */
[----:B------:R-:W-:Y:S02]  /*2150*/  ULEA UR16, UR6, UR4, 0xc ;  /* 0x0000000406107291 */ /* 0x000fe4000f8e60ff */
[----:B------:R-:W-:Y:S02]  /*2160*/  UISETP.NE.AND UP0, UPT, UR25, 0x1e, UPT ;  /* 0x0000001e1900788c */ /* 0x000fe4000bf05270 */
[----:B------:R-:W-:Y:S02]  /*2170*/  UIADD3 UR38, UP1, UPT, UR22, 0x80, URZ ;  /* 0x0000008016267890 */ /* 0x000fe4000ff3e0ff */
[----:B------:R-:W-:Y:S02]  /*2180*/  USEL UR9, URZ, 0x1, UP0 ;  /* 0x00000001ff097887 */ /* 0x000fe40008000000 */
[----:B------:R-:W-:Y:S02]  /*2190*/  USEL UR25, UR25, URZ, UP0 ;  /* 0x000000ff19197287 */ /* 0x000fe40008000000 */
[----:B------:R-:W-:Y:S02]  /*21a0*/  ULOP3.LUT UR17, UR17, 0xfefffff8, URZ, 0xc0, !UPT ;  /* 0xfefffff811117892 */ /* 0x000fe4000f8ec0ff */
[----:B------:R-:W-:Y:S01]  /*21b0*/  ULEA UR8, UR25, UR4, 0x3 ;  /* 0x0000000419087291 */ /* 0x000fe2000f8e18ff */
[----:B------:R-:W-:Y:S01]  /*21c0*/  LOP3.LUT R15, R15, UR9, RZ, 0x3c, !PT ;  /* 0x000000090f0f7c12 */ /* 0x000fe2000f8e3cff */
[----:B------:R-:W-:Y:S02]  /*21d0*/  USHF.L.U32 UR18, UR27, 0x5, URZ ;  /* 0x000000051b127899 */ /* 0x000fe400080006ff */
[----:B------:R-:W-:Y:S01]  /*21e0*/  UIADD3 UR16, UPT, UPT, UR16, 0x3400, URZ ;  /* 0x0000340010107890 */ /* 0x000fe2000fffe0ff */
[----:B-1----:R-:W-:Y:S01]  /*21f0*/  SHF.L.U32 R2, R15, 0x1f, RZ ;  /* 0x0000001f0f027819 */ /* 0x002fe200000006ff */
[----:B------:R-:W-:Y:S02]  /*2200*/  UIADD3.X UR39, UPT, UPT, URZ, UR23, URZ, UP1, !UPT ;  /* 0x00000017ff277290 */ /* 0x000fe40008ffe4ff */
[----:B------:R-:W-:Y:S01]  /*2210*/  UIMAD UR5, UR6, 0xc00, UR4 ;  /* 0x00000c00060578a4 */ /* 0x000fe2000f8e0204 */
[----:B------:R4:W1:Y:S01]  /*2220*/  SYNCS.PHASECHK.TRANS64.TRYWAIT P0, [UR8+0xf0], R2 ;  /* 0x0000f002ff0075a7 */ /* 0x0008620008001108 */
[----:B------:R-:W-:Y:S02]  /*2230*/  UIADD3 UR32, UP0, UPT, UR22, 0x180, URZ ;  /* 0x0000018016207890 */ /* 0x000fe4000ff1e0ff */
[----:B------:R-:W-:Y:S01]  /*2240*/  UIADD3 UR8, UPT, UPT, UR5, 0x21400, URZ ;  /* 0x0002140005087890 */ /* 0x000fe2000fffe0ff */
[----:B------:R-:W-:Y:S01]  /*2250*/  UMOV UR30, 0x0 ;  /* 0x00000000001e7882 */ /* 0x000fe20000000000 */
[----:B------:R-:W-:Y:S01]  /*2260*/  UMOV UR31, 0x10000000 ;  /* 0x10000000001f7882 */ /* 0x000fe20000000000 */
[----:B------:R-:W-:Y:S01]  /*2270*/  UMOV UR19, UR35 ;  /* 0x0000002300137c82 */ /* 0x000fe20008000000 */
[----:B------:R-:W-:Y:S01]  /*2280*/  UMOV UR20, UR36 ;  /* 0x0000002400147c82 */ /* 0x000fe20008000000 */
[----:B------:R-:W-:Y:S01]  /*2290*/  UIADD3.X UR33, UPT, UPT, URZ, UR23, URZ, UP0, !UPT ;  /* 0x00000017ff217290 */ /* 0x000fe200087fe4ff */
[----:B------:R4:W-:Y:S01]  /*22a0*/  UTMALDG.3D.2CTA [UR16], [UR38], desc[UR30] ;  /* 0x00001e10260075b4 */ /* 0x0009e20008211000 */
[----:B------:R-:W-:Y:S01]  /*22b0*/  UIADD3 UR27, UPT, UPT, UR27, 0x1, URZ ;  /* 0x000000011b1b7890 */ /* 0x000fe2000fffe0ff */
[----:B------:R-:W-:Y:S01]  /*22c0*/  UMOV UR12, UR36 ;  /* 0x00000024000c7c82 */ /* 0x000fe20008000000 */
[----:B------:R-:W-:Y:S01]  /*22d0*/  UMOV UR9, UR17 ;  /* 0x0000001100097c82 */ /* 0x000fe20008000000 */
[----:B------:R-:W-:Y:S01]  /*22e0*/  UMOV UR10, UR18 ;  /* 0x00000012000a7c82 */ /* 0x000fe20008000000 */
[----:B------:R-:W-:Y:S03]  /*22f0*/  UISETP.NE.AND UP0, UPT, UR27, UR28, UPT ;  /* 0x0000001c1b00728c */ /* 0x000fe6000bf05270 */
[----:B------:R4:W-:Y:S01]  /*2300*/  UTMALDG.3D.2CTA [UR8], [UR32], desc[UR30] ;  /* 0x00001e08200075b4 */ /* 0x0009e20008211000 */
[----:B------:R-:W-:Y:S05]  /*2310*/  UMOV UR6, UR25 ;  /* 0x0000001900067c82 */ /* 0x000fea0008000000 */
[----:B----4-:R-:W-:Y:S05]  /*2320*/  BRA.U UP0, `(.L_x_39) ;  /* 0xfffffffd00487547 */ /* 0x010fea000b83ffff */
.L_x_33:
[----:B-1----:R-:W-:Y:S01]  /*2330*/  LEA R2, R14, UR4, 0x3 ;  /* 0x000000040e027c11 */ /* 0x002fe2000f8e18ff */
[----:B------:R-:W-:Y:S01]  /*2340*/  NOP ;  /* 0x0000000000007918 */ /* 0x000fe20000000000 */
[----:B--2---:R-:W-:Y:S02]  /*2350*/  SHF.L.U32 R3, R12, 0x1f, RZ ;  /* 0x0000001f0c037819 */ /* 0x004fe400000006ff */
[----:B------:R-:W-:Y:S02]  /*2360*/  LEA R4, R14, UR4, 0x4 ;  /* 0x000000040e047c11 */ /* 0x000fe4000f8e20ff */
[----:B------:R-:W1:Y:S02]  /*2370*/  SYNCS.PHASECHK.TRANS64.TRYWAIT P0, [R2+URZ+0x220], R3 ;  /* 0x00022003020075a7 */ /* 0x000e6400080011ff */
[----:B-1----:R-:W-:Y:S05]  /*2380*/  @!P0 BRA `(.L_x_40) ;  /* 0x0000006c00108947 */ /* 0x002fea0003800000 */
.L_x_170:
[----:B------:R-:W2:Y:S01]  /*2390*/  LDS.128 R4, [R4+0x2b0] ;  /* 0x0002b00004047984 */ /* 0x000ea20000000c00 */
[----:B------:R-:W-:Y:S01]  /*23a0*/  ISETP.GE.AND P0, PT, R26, 0x1, PT ;  /* 0x000000011a00780c */ /* 0x000fe20003f06270 */
[----:B-1----:R-:W-:Y:S01]  /*23b0*/  VIADD R2, R2, 0x230 ;  /* 0x0000023002027836 */ /* 0x002fe20000000000 */
[----:B------:R-:W-:Y:S01]  /*23c0*/  @!PT LDS RZ, [RZ] ;  /* 0x00000000fffff984 */ /* 0x000fe20000000800 */
[----:B------:R-:W-:Y:S01]  /*23d0*/  @!PT LDS RZ, [RZ] ;  /* 0x00000000fffff984 */ /* 0x000fe20000000800 */
[----:B------:R-:W-:Y:S01]  /*23e0*/  @!PT LDS RZ, [RZ] ;  /* 0x00000000fffff984 */ /* 0x000fe20000000800 */
[----:B------:R-:W-:Y:S01]  /*23f0*/  @!PT LDS RZ, [RZ] ;  /* 0x00000000fffff984 */ /* 0x000fe20000000800 */
[----:B------:R1:W-:Y:S06]  /*2400*/  MEMBAR.ALL.CTA ;  /* 0x0000000000007992 */ /* 0x0003ec0000008000 */
[----:B-1----:R-:W1:Y:S01]  /*2410*/  FENCE.VIEW.ASYNC.S ;  /* 0x00000000000073c6 */ /* 0x002e620000000000 */
[----:B------:R-:W-:-:S04]  /*2420*/  PRMT R2, RZ, 0x654, R2 ;  /* 0x00000654ff027816 */ /* 0x000fc80000000002 */
[----:B-1----:R1:W-:Y:S01]  /*2430*/  SYNCS.ARRIVE.TRANS64.RED.A1T0 RZ, [R2+URZ], RZ ;  /* 0x000000ff02ff79a7 */ /* 0x0023e200081004ff */
[----:B--2---:R-:W-:-:S13]  /*2440*/  LOP3.LUT P2, RZ, R6, 0x1, RZ, 0xc0, !PT ;  /* 0x0000000106ff7812 */ /* 0x004fda000784c0ff */
[----:B------:R-:W-:Y:S01]  /*2450*/  @P2 SHF.R.U32.HI R3, RZ, 0x10, R5 ;  /* 0x00000010ff032819 */ /* 0x000fe20000011605 */
[----:B------:R-:W-:Y:S01]  /*2460*/  VOTEU.ANY UP0, P2 ;  /* 0x0000000000ff7886 */ /* 0x000fe20001000100 */
[----:B------:R-:W-:Y:S02]  /*2470*/  @P2 MOV R13, R4 ;  /* 0x00000004000d2202 */ /* 0x000fe40000000f00 */
[----:B------:R-:W-:Y:S02]  /*2480*/  @P2 R2UR.BROADCAST UR5, R3 ;  /* 0x00000000030522ca */ /* 0x000fe400008e0000 */
[----:B------:R-:W-:-:S11]  /*2490*/  @P2 LOP3.LUT R11, R5, 0xffff, RZ, 0xc0, !PT ;  /* 0x0000ffff050b2812 */ /* 0x000fd600078ec0ff */
[----:B------:R-:W-:Y:S01]  /*24a0*/  @UP0 UMOV UR36, UR5 ;  /* 0x0000000500240c82 */ /* 0x000fe20008000000 */
[----:B-1----:R-:W-:Y:S05]  /*24b0*/  @!P0 BRA `(.L_x_41) ;  /* 0x0000000000b88947 */ /* 0x002fea0003800000 */
[----:B------:R-:W3:Y:S01]  /*24c0*/  LDC.64 R4, c[0x0][0xb18] ;  /* 0x0002c600ff047b82 */ /* 0x000ee20000000a00 */
[----:B------:R-:W-:-:S07]  /*24d0*/  ISETP.NE.AND P3, PT, R26, 0x1, PT ;  /* 0x000000011a00780c */ /* 0x000fce0003f65270 */
[----:B------:R-:W1:Y:S08]  /*24e0*/  LDC.64 R6, c[0x0][0xb10] ;  /* 0x0002c400ff067b82 */ /* 0x000e700000000a00 */
[----:B------:R-:W2:Y:S08]  /*24f0*/  LDC R18, c[0x0][0xb20] ;  /* 0x0002c800ff127b82 */ /* 0x000eb00000000800 */
[----:B------:R-:W4:Y:S01]  /*2500*/  LDC R20, c[0x0][0xb0c] ;  /* 0x0002c300ff147b82 */ /* 0x000f220000000800 */
[----:B---3--:R-:W-:Y:S01]  /*2510*/  IMAD.HI.U32 R19, R0, R5, RZ ;  /* 0x0000000500137227 */ /* 0x008fe200078e00ff */
[----:B------:R-:W-:-:S03]  /*2520*/  ISETP.NE.AND P0, PT, R4, 0x1, PT ;  /* 0x000000010400780c */ /* 0x000fc60003f05270 */
[----:B------:R-:W-:-:S03]  /*2530*/  IMAD.HI.U32 R5, R11, R5, RZ ;  /* 0x000000050b057227 */ /* 0x000fc600078e00ff */
[----:B------:R-:W3:Y:S01]  /*2540*/  LDC.64 R2, c[0x0][0xb28] ;  /* 0x0002ca00ff027b82 */ /* 0x000ee20000000a00 */
[----:B-1----:R-:W-:-:S04]  /*2550*/  IMAD.HI.U32 R22, R9, R6, RZ ;  /* 0x0000000609167227 */ /* 0x002fc800078e00ff */
[----:B------:R-:W-:Y:S01]  /*2560*/  IMAD.HI.U32 R24, R13, R6, RZ ;  /* 0x000000060d187227 */ /* 0x000fe200078e00ff */
[----:B------:R-:W-:Y:S02]  /*2570*/  SHF.R.U32.HI R22, RZ, R7, R22 ;  /* 0x00000007ff167219 */ /* 0x000fe40000011616 */
[-C--:B--2---:R-:W-:Y:S02]  /*2580*/  SHF.R.U32.HI R19, RZ, R18.reuse, R19 ;  /* 0x00000012ff137219 */ /* 0x084fe40000011613 */
[----:B------:R-:W-:Y:S02]  /*2590*/  SHF.R.U32.HI R18, RZ, R18, R5 ;  /* 0x00000012ff127219 */ /* 0x000fe40000011605 */
[----:B------:R-:W-:Y:S02]  /*25a0*/  SEL R19, R0, R19, !P0 ;  /* 0x0000001300137207 */ /* 0x000fe40004000000 */
[----:B------:R-:W-:Y:S02]  /*25b0*/  SHF.R.U32.HI R24, RZ, R7, R24 ;  /* 0x00000007ff187219 */ /* 0x000fe40000011618 */
[----:B----4-:R-:W-:-:S02]  /*25c0*/  ISETP.NE.AND P1, PT, R20, 0x1, PT ;  /* 0x000000011400780c */ /* 0x010fc40003f25270 */
[----:B------:R-:W-:Y:S02]  /*25d0*/  SEL R5, R11, R18, !P0 ;  /* 0x000000120b057207 */ /* 0x000fe40004000000 */
[----:B------:R-:W-:Y:S02]  /*25e0*/  SEL R21, R9, R22, !P1 ;  /* 0x0000001609157207 */ /* 0x000fe40004800000 */
[----:B------:R-:W-:Y:S01]  /*25f0*/  SEL R7, R13, R24, !P1 ;  /* 0x000000180d077207 */ /* 0x000fe20004800000 */
[----:B---3--:R-:W-:-:S04]  /*2600*/  IMAD.HI.U32 R22, R19, R2, RZ ;  /* 0x0000000213167227 */ /* 0x008fc800078e00ff */
[----:B------:R-:W-:Y:S01]  /*2610*/  IMAD.HI.U32 R6, R21, R2, RZ ;  /* 0x0000000215067227 */ /* 0x000fe200078e00ff */
[----:B------:R-:W-:-:S04]  /*2620*/  @P3 SHF.R.U32.HI R19, RZ, R3, R22 ;  /* 0x00000003ff133219 */ /* 0x000fc80000011616 */
        /* <DEDUP_REMOVED lines=8> */
[----:B------:R-:W-:-:S04]  /*26b0*/  @!P0 IMAD.HI.U32 R18, R7, R2, RZ ;  /* 0x0000000207128227 */ /* 0x000fc800078e00ff */
[----:B------:R-:W-:Y:S01]  /*26c0*/  IMAD.MOV R2, RZ, RZ, -R6 ;  /* 0x000000ffff027224 */ /* 0x000fe200078e0a06 */
[----:B------:R-:W-:-:S03]  /*26d0*/  @!P0 SHF.R.U32.HI R18, RZ, R3, R18 ;  /* 0x00000003ff128219 */ /* 0x000fc60000011612 */
[----:B------:R-:W-:Y:S01]  /*26e0*/  IMAD R2, R26, R2, R5 ;  /* 0x000000021a027224 */ /* 0x000fe200078e0205 */
[----:B------:R-:W-:Y:S02]  /*26f0*/  @!P0 SEL R3, R7, R18, !P3 ;  /* 0x0000001207038207 */ /* 0x000fe40005800000 */
[----:B------:R-:W-:-:S03]  /*2700*/  IADD3 R18, PT, PT, -R5, RZ, RZ ;  /* 0x000000ff05127210 */ /* 0x000fc60007ffe1ff */
[--C-:B------:R-:W-:Y:S02]  /*2710*/  @!P0 IMAD.IADD R6, R6, 0x1, -R3.reuse ;  /* 0x0000000106068824 */ /* 0x100fe400078e0a03 */
[----:B------:R-:W-:Y:S01]  /*2720*/  @!P0 IMAD R3, R2, R21, R3 ;  /* 0x0000001502038224 */ /* 0x000fe200078e0203 */
[----:B------:R-:W-:Y:S01]  /*2730*/  IADD3 R2, PT, PT, -R7, RZ, RZ ;  /* 0x000000ff07027210 */ /* 0x000fe20007ffe1ff */
[----:B------:R-:W-:Y:S02]  /*2740*/  @!P0 IMAD R5, R26, R6, R7 ;  /* 0x000000061a058224 */ /* 0x000fe400078e0207 */
[----:B------:R-:W-:Y:S02]  /*2750*/  IMAD R11, R4, R18, R11 ;  /* 0x00000012040b7224 */ /* 0x000fe400078e020b */
[----:B------:R-:W-:Y:S02]  /*2760*/  @!P0 IMAD.MOV.U32 R7, RZ, RZ, R3 ;  /* 0x000000ffff078224 */ /* 0x000fe400078e0003 */
[----:B------:R-:W-:-:S02]  /*2770*/  IMAD R2, R20, R2, R13 ;  /* 0x0000000214027224 */ /* 0x000fc400078e020d */
[----:B------:R-:W-:Y:S02]  /*2780*/  IMAD R11, R5, R4, R11 ;  /* 0x00000004050b7224 */ /* 0x000fe400078e020b */
[----:B------:R-:W-:Y:S02]  /*2790*/  IMAD R13, R7, R20, R2 ;  /* 0x00000014070d7224 */ /* 0x000fe400078e0202 */
.L_x_41:
[----:B------:R-:W1:Y:S02]  /*27a0*/  LDCU UR5, c[0x0][0xb30] ;  /* 0x00016600ff0577ac */ /* 0x000e640008000800 */
[----:B-1----:R-:W-:-:S09]  /*27b0*/  UISETP.NE.AND UP0, UPT, UR5, 0x1, UPT ;  /* 0x000000010500788c */ /* 0x002fd2000bf05270 */
[----:B------:R-:W-:Y:S05]  /*27c0*/  BRA.U UP0, `(.L_x_42) ;  /* 0x0000000100407547 */ /* 0x000fea000b800000 */
[----:B------:R-:W1:Y:S08]  /*27d0*/  LDC.64 R4, c[0x0][0xb10] ;  /* 0x0002c400ff047b82 */ /* 0x000e700000000a00 */
[----:B------:R-:W2:Y:S08]  /*27e0*/  LDC.64 R2, c[0x0][0xb18] ;  /* 0x0002c600ff027b82 */ /* 0x000eb00000000a00 */
[----:B------:R-:W4:Y:S08]  /*27f0*/  LDC R6, c[0x0][0xb20] ;  /* 0x0002c800ff067b82 */ /* 0x000f300000000800 */
[----:B------:R-:W3:Y:S01]  /*2800*/  LDC R18, c[0x0][0xb0c] ;  /* 0x0002c300ff127b82 */ /* 0x000ee20000000800 */
[----:B-1----:R-:W-:-:S05]  /*2810*/  IMAD.HI.U32 R4, R13, R4, RZ ;  /* 0x000000040d047227 */ /* 0x002fca00078e00ff */
[----:B------:R-:W-:Y:S01]  /*2820*/  SHF.R.U32.HI R4, RZ, R5, R4 ;  /* 0x00000005ff047219 */ /* 0x000fe20000011604 */
[----:B--2---:R-:W-:Y:S01]  /*2830*/  IMAD.HI.U32 R3, R11, R3, RZ ;  /* 0x000000030b037227 */ /* 0x004fe200078e00ff */
[----:B------:R-:W-:-:S04]  /*2840*/  ISETP.NE.AND P0, PT, R2, 0x1, PT ;  /* 0x000000010200780c */ /* 0x000fc80003f05270 */
[----:B----4-:R-:W-:-:S04]  /*2850*/  SHF.R.U32.HI R6, RZ, R6, R3 ;  /* 0x00000006ff067219 */ /* 0x010fc80000011603 */
[----:B------:R-:W-:Y:S02]  /*2860*/  SEL R3, R11, R6, !P0 ;  /* 0x000000060b037207 */ /* 0x000fe40004000000 */
[----:B---3--:R-:W-:-:S04]  /*2870*/  ISETP.NE.AND P1, PT, R18, 0x1, PT ;  /* 0x000000011200780c */ /* 0x008fc80003f25270 */
[----:B------:R-:W-:-:S05]  /*2880*/  SEL R4, R13, R4, !P1 ;  /* 0x000000040d047207 */ /* 0x000fca0004800000 */
[----:B------:R-:W-:Y:S02]  /*2890*/  IMAD.IADD R5, R3, 0x1, -R4 ;  /* 0x0000000103057824 */ /* 0x000fe400078e0a04 */
[----:B------:R-:W-:Y:S02]  /*28a0*/  IMAD.IADD R3, R4, 0x1, -R3 ;  /* 0x0000000104037824 */ /* 0x000fe400078e0a03 */
[----:B------:R-:W-:Y:S02]  /*28b0*/  IMAD R13, R5, R18, R13 ;  /* 0x00000012050d7224 */ /* 0x000fe400078e020d */
[----:B------:R-:W-:-:S07]  /*28c0*/  IMAD R11, R3, R2, R11 ;  /* 0x00000002030b7224 */ /* 0x000fce00078e020b */
.L_x_42:
[----:B------:R-:W-:Y:S01]  /*28d0*/  VIADD R14, R14, 0x1 ;  /* 0x000000010e0e7836 */ /* 0x000fe20000000000 */
[----:B------:R-:W-:Y:S01]  /*28e0*/  PLOP3.LUT P1, PT, PT, PT, PT, 0x80, 0x8 ;  /* 0x000000000008781c */ /* 0x000fe20003f2f070 */
[----:B------:R-:W-:Y:S02]  /*28f0*/  IMAD.IADD R21, R13, 0x1, R60 ;  /* 0x000000010d157824 */ /* 0x000fe400078e023c */
[----:B------:R-:W-:Y:S01]  /*2900*/  IMAD.IADD R20, R11, 0x1, R58 ;  /* 0x000000010b147824 */ /* 0x000fe200078e023a */
[----:B------:R-:W-:-:S04]  /*2910*/  ISETP.NE.AND P0, PT, R14, 0x2, PT ;  /* 0x000000020e00780c */ /* 0x000fc80003f05270 */
[----:B------:R-:W-:Y:S02]  /*2920*/  SEL R3, RZ, 0x1, P0 ;  /* 0x00000001ff037807 */ /* 0x000fe40000000000 */
[----:B------:R-:W-:Y:S02]  /*2930*/  SEL R14, R14, RZ, P0 ;  /* 0x000000ff0e0e7207 */ /* 0x000fe40000000000 */
[----:B------:R-:W-:Y:S01]  /*2940*/  LOP3.LUT R12, R12, R3, RZ, 0x3c, !PT ;  /* 0x000000030c0c7212 */ /* 0x000fe200078e3cff */
[----:B------:R-:W-:Y:S06]  /*2950*/  @P2 BRA `(.L_x_43) ;  /* 0xfffffff000582947 */ /* 0x000fec000383ffff */
[----:B------:R-:W-:Y:S01]  /*2960*/  UIADD3 UR4, UPT, UPT, UR4, 0xf0, URZ ;  /* 0x000000f004047890 */ /* 0x000fe2000fffe0ff */
[----:B------:R-:W-:-:S03]  /*2970*/  SHF.L.U32 R3, R15, 0x1f, RZ ;  /* 0x0000001f0f037819 */ /* 0x000fc600000006ff */
[----:B------:R-:W-:-:S09]  /*2980*/  ULEA UR5, UR25, UR4, 0x3 ;  /* 0x0000000419057291 */ /* 0x000fd2000f8e18ff */
[----:B------:R-:W1:Y:S02]  /*2990*/  SYNCS.PHASECHK.TRANS64.TRYWAIT P0, [UR5], R3 ;  /* 0x00000003ff0075a7 */ /* 0x000e640008001105 */
[----:B-1----:R-:W-:Y:S05]  /*29a0*/  @!P0 BRA `(.L_x_44) ;  /* 0x00000064009c8947 */ /* 0x002fea0003800000 */
.L_x_172:
[----:B------:R-:W-:-:S04]  /*29b0*/  UIADD3 UR6, UPT, UPT, UR25, 0x1, URZ ;  /* 0x0000000119067890 */ /* 0x000fc8000fffe0ff */
[----:B------:R-:W-:-:S04]  /*29c0*/  UISETP.NE.AND UP0, UPT, UR6, 0x1e, UPT ;  /* 0x0000001e0600788c */ /* 0x000fc8000bf05270 */
[----:B------:R-:W-:Y:S02]  /*29d0*/  USEL UR7, URZ, 0x1, UP0 ;  /* 0x00000001ff077887 */ /* 0x000fe40008000000 */
[----:B------:R-:W-:-:S04]  /*29e0*/  USEL UR6, UR6, URZ, UP0 ;  /* 0x000000ff06067287 */ /* 0x000fc80008000000 */
[----:B------:R-:W-:Y:S01]  /*29f0*/  ULEA UR5, UR6, UR4, 0x3 ;  /* 0x0000000406057291 */ /* 0x000fe2000f8e18ff */
[----:B------:R-:W-:-:S04]  /*2a00*/  LOP3.LUT R2, R15, UR7, RZ, 0x3c, !PT ;  /* 0x000000070f027c12 */ /* 0x000fc8000f8e3cff */
[----:B-1----:R-:W-:-:S04]  /*2a10*/  SHF.L.U32 R3, R2, 0x1f, RZ ;  /* 0x0000001f02037819 */ /* 0x002fc800000006ff */
[----:B------:R-:W1:Y:S02]  /*2a20*/  SYNCS.PHASECHK.TRANS64.TRYWAIT P0, [UR5], R3 ;  /* 0x00000003ff0075a7 */ /* 0x000e640008001105 */
[----:B-1----:R-:W-:Y:S05]  /*2a30*/  @!P0 BRA `(.L_x_45) ;  /* 0x0000006400908947 */ /* 0x002fea0003800000 */
.L_x_174:
        /* <DEDUP_REMOVED lines=9> */
.L_x_176:
        /* <DEDUP_REMOVED lines=9> */
.L_x_178:
        /* <DEDUP_REMOVED lines=9> */
.L_x_180:
        /* <DEDUP_REMOVED lines=9> */
.L_x_182:
        /* <DEDUP_REMOVED lines=9> */
.L_x_184:
        /* <DEDUP_REMOVED lines=9> */
.L_x_186:
        /* <DEDUP_REMOVED lines=9> */
.L_x_188:
        /* <DEDUP_REMOVED lines=9> */
.L_x_190:
        /* <DEDUP_REMOVED lines=9> */
.L_x_192:
        /* <DEDUP_REMOVED lines=9> */
.L_x_194:
        /* <DEDUP_REMOVED lines=9> */
.L_x_196:
        /* <DEDUP_REMOVED lines=9> */
.L_x_198:
        /* <DEDUP_REMOVED lines=9> */
.L_x_200:
        /* <DEDUP_REMOVED lines=9> */
.L_x_202:
        /* <DEDUP_REMOVED lines=9> */
.L_x_204:
        /* <DEDUP_REMOVED lines=9> */
.L_x_206:
        /* <DEDUP_REMOVED lines=9> */
.L_x_208:
        /* <DEDUP_REMOVED lines=9> */
.L_x_210:
        /* <DEDUP_REMOVED lines=9> */
.L_x_212:
        /* <DEDUP_REMOVED lines=9> */
.L_x_214:
        /* <DEDUP_REMOVED lines=9> */
.L_x_216:
        /* <DEDUP_REMOVED lines=9> */
.L_x_218:
        /* <DEDUP_REMOVED lines=9> */
.L_x_220:
        /* <DEDUP_REMOVED lines=9> */
.L_x_222:
        /* <DEDUP_REMOVED lines=9> */
.L_x_224:
        /* <DEDUP_REMOVED lines=9> */
.L_x_226:
        /* <DEDUP_REMOVED lines=9> */
.L_x_228:
[----:B------:R-:W-:-:S04]  /*3970*/  UIADD3 UR6, UPT, UPT, UR6, 0x1, URZ ;  /* 0x0000000106067890 */ /* 0x000fc8000fffe0ff */
[----:B------:R-:W-:-:S04]  /*3980*/  UISETP.NE.AND UP0, UPT, UR6, 0x1e, UPT ;  /* 0x0000001e0600788c */ /* 0x000fc8000bf05270 */
[----:B------:R-:W-:Y:S02]  /*3990*/  USEL UR5, URZ, 0x1, UP0 ;  /* 0x00000001ff057887 */ /* 0x000fe40008000000 */
[----:B------:R-:W-:-:S04]  /*39a0*/  USEL UR6, UR6, URZ, UP0 ;  /* 0x000000ff06067287 */ /* 0x000fc80008000000 */
[----:B------:R-:W-:Y:S01]  /*39b0*/  ULEA UR6, UR6, UR4, 0x3 ;  /* 0x0000000406067291 */ /* 0x000fe2000f8e18ff */
[----:B-1----:R-:W-:-:S04]  /*39c0*/  LOP3.LUT R3, R2, UR5, RZ, 0x3c, !PT ;  /* 0x0000000502037c12 */ /* 0x002fc8000f8e3cff */
[----:B------:R-:W-:Y:S01]  /*39d0*/  SHF.L.U32 R3, R3, 0x1f, RZ ;  /* 0x0000001f03037819 */ /* 0x000fe200000006ff */
[----:B---3--:R-:W-:-:S07]  /*39e0*/  IMAD.U32 R0, RZ, RZ, UR6 ;  /* 0x00000006ff007e24 */ /* 0x008fce000f8e00ff */
.L_x_73:
[----:B-1----:R1:W2:Y:S02]  /*39f0*/  SYNCS.PHASECHK.TRANS64.TRYWAIT P0, [R0+URZ], R3 ;  /* 0x00000003000075a7 */ /* 0x0022a400080011ff */
[----:B--2---:R-:W-:Y:S05]  /*3a00*/  @!P0 NANOSLEEP.SYNCS 0x989680 ;  /* 0x009896800000895d */ /* 0x004fea0003900000 */
[----:B------:R-:W2:Y:S02]  /*3a10*/  @!P0 SYNCS.PHASECHK.TRANS64 P0, [R0+URZ], R3 ;  /* 0x00000003000085a7 */ /* 0x000ea400080010ff */
[----:B--2---:R-:W-:Y:S05]  /*3a20*/  @P0 EXIT ;  /* 0x000000000000094d */ /* 0x004fea0003800000 */
[----:B------:R-:W-:Y:S05]  /*3a30*/  BRA `(.L_x_73) ;  /* 0xfffffffc00ec7947 */ /* 0x000fea000383ffff */
.L_x_23:
[----:B------:R-:W-:-:S04]  /*3a40*/  UISETP.NE.AND UP1, UPT, UR37, URZ, UPT ;  /* 0x000000ff2500728c */ /* 0x000fc8000bf25270 */
[----:B------:R-:W-:-:S09]  /*3a50*/  UISETP.NE.OR UP1, UPT, UR10, 0x1, UP1 ;  /* 0x000000010a00788c */ /* 0x000fd20008f25670 */
[----:B------:R-:W-:Y:S05]  /*3a60*/  BRA.U UP1, `(.L_x_74) ;  /* 0x00000005014c7547 */ /* 0x000fea000b800000 */
[----:B------:R-:W-:Y:S01]  /*3a70*/  HFMA2 R11, -RZ, RZ, 0, 0 ;  /* 0x00000000ff0b7431 */ /* 0x000fe200000001ff */
[----:B------:R-:W-:Y:S01]  /*3a80*/  ISETP.GE.U32.AND P2, PT, R10, 0x2, PT ;  /* 0x000000020a00780c */ /* 0x000fe20003f46070 */
[----:B------:R-:W-:Y:S01]  /*3a90*/  IMAD.MOV.U32 R12, RZ, RZ, 0x1 ;  /* 0x00000001ff0c7424 */ /* 0x000fe200078e00ff */
[----:B------:R-:W-:Y:S01]  /*3aa0*/  CS2R R8, SRZ ;  /* 0x0000000000087805 */ /* 0x000fe2000001ff00 */
[----:B------:R-:W-:Y:S01]  /*3ab0*/  IMAD.MOV.U32 R3, RZ, RZ, RZ ;  /* 0x000000ffff037224 */ /* 0x000fe200078e00ff */
[----:B------:R-:W-:Y:S01]  /*3ac0*/  UMOV UR4, 0x400 ;  /* 0x0000040000047882 */ /* 0x000fe20000000000 */
[----:B------:R-:W-:Y:S01]  /*3ad0*/  UMOV UR6, URZ ;  /* 0x000000ff00067c82 */ /* 0x000fe20008000000 */
[----:B------:R-:W-:-:S12]  /*3ae0*/  ULEA UR37, UR37, UR4, 0x18 ;  /* 0x0000000425257291 */ /* 0x000fd8000f8ec0ff */
.L_x_78:
[----:B------:R-:W-:Y:S02]  /*3af0*/  LEA R0, R3, UR37, 0x3 ;  /* 0x0000002503007c11 */ /* 0x000fe4000f8e18ff */
[----:B------:R-:W-:-:S03]  /*3b00*/  SHF.L.U32 R5, R8, 0x1f, RZ ;  /* 0x0000001f08057819 */ /* 0x000fc600000006ff */
[----:B------:R-:W-:Y:S01]  /*3b10*/  VIADD R4, R0, 0x290 ;  /* 0x0000029000047836 */ /* 0x000fe20000000000 */
[----:B------:R-:W1:Y:S02]  /*3b20*/  SYNCS.PHASECHK.TRANS64.TRYWAIT P0, [R0+URZ+0x280], R5 ;  /* 0x00028005000075a7 */ /* 0x000e6400080011ff */
[----:B-1----:R-:W-:Y:S05]  /*3b30*/  @!P0 BRA `(.L_x_75) ;  /* 0x0000005c00f08947 */ /* 0x002fea0003800000 */
.L_x_229:
[----:B------:R-:W-:Y:S01]  /*3b40*/  ULEA UR5, UR6, UR37, 0x3 ;  /* 0x0000002506057291 */ /* 0x000fe2000f8e18ff */
[----:B------:R-:W-:Y:S01]  /*3b50*/  PRMT R4, RZ, 0x654, R4 ;  /* 0x00000654ff047816 */ /* 0x000fe20000000004 */
[----:B-1----:R-:W-:Y:S01]  /*3b60*/  @!P2 IMAD.MOV.U32 R5, RZ, RZ, 0x10 ;  /* 0x00000010ff05a424 */ /* 0x002fe200078e00ff */
[----:B------:R-:W-:Y:S01]  /*3b70*/  SHF.L.U32 R7, R12, 0x1f, RZ ;  /* 0x0000001f0c077819 */ /* 0x000fe200000006ff */
[----:B------:R-:W-:Y:S01]  /*3b80*/  UIADD3 UR4, UPT, UPT, UR5, 0x220, URZ ;  /* 0x0000022005047890 */ /* 0x000fe2000fffe0ff */
[----:B------:R1:W-:Y:S05]  /*3b90*/  SYNCS.ARRIVE.TRANS64.RED.A1T0 RZ, [R4+URZ], RZ ;  /* 0x000000ff04ff79a7 */ /* 0x0003ea00081004ff */
[----:B------:R-:W-:Y:S01]  /*3ba0*/  IMAD.U32 R13, RZ, RZ, UR4 ;  /* 0x00000004ff0d7e24 */ /* 0x000fe2000f8e00ff */
[----:B------:R-:W2:Y:S04]  /*3bb0*/  SYNCS.PHASECHK.TRANS64.TRYWAIT P0, [UR5+0x230], R7 ;  /* 0x00023007ff0075a7 */ /* 0x000ea80008001105 */
[----:B------:R-:W-:Y:S01]  /*3bc0*/  PRMT R13, R10, 0x654, R13 ;  /* 0x000006540a0d7816 */ /* 0x000fe2000000000d */
[----:B-12---:R-:W-:Y:S06]  /*3bd0*/  @!P0 BRA `(.L_x_76) ;  /* 0x0000005c00dc8947 */ /* 0x006fec0003800000 */
.L_x_231:
[----:B------:R-:W-:Y:S01]  /*3be0*/  ULEA UR4, UR6, UR37, 0x4 ;  /* 0x0000002506047291 */ /* 0x000fe2000f8e20ff */
[----:B------:R-:W-:Y:S01]  /*3bf0*/  SEL R2, R13, R2, !P2 ;  /* 0x000000020d027207 */ /* 0x000fe20005000000 */
[----:B------:R-:W-:Y:S01]  /*3c00*/  UIADD3 UR5, UPT, UPT, UR5, 0x220, URZ ;  /* 0x0000022005057890 */ /* 0x000fe2000fffe0ff */
[----:B-1----:R-:W-:Y:S01]  /*3c10*/  LEA R0, R11, UR37, 0x3 ;  /* 0x000000250b007c11 */ /* 0x002fe2000f8e18ff */
[----:B------:R-:W-:Y:S01]  /*3c20*/  UIADD3 UR4, UPT, UPT, UR4, 0x2b0, URZ ;  /* 0x000002b004047890 */ /* 0x000fe2000fffe0ff */
[----:B------:R1:W-:Y:S01]  /*3c30*/  @!P2 SYNCS.ARRIVE.TRANS64.RED RZ, [R2+URZ], R5 ;  /* 0x0000000502ffa9a7 */ /* 0x0003e200080004ff */
[----:B------:R-:W-:Y:S01]  /*3c40*/  UIADD3 UR6, UPT, UPT, UR6, 0x1, URZ ;  /* 0x0000000106067890 */ /* 0x000fe2000fffe0ff */
[----:B------:R-:W-:-:S03]  /*3c50*/  VIADD R3, R3, 0x1 ;  /* 0x0000000103037836 */ /* 0x000fc60000000000 */
[----:B------:R-:W-:Y:S02]  /*3c60*/  UISETP.NE.AND UP0, UPT, UR6, 0x2, UPT ;  /* 0x000000020600788c */ /* 0x000fe4000bf05270 */
[----:B------:R-:W-:Y:S01]  /*3c70*/  ISETP.NE.AND P0, PT, R3, 0x2, PT ;  /* 0x000000020300780c */ /* 0x000fe20003f05270 */
[----:B------:R-:W-:Y:S06]  /*3c80*/  UGETNEXTWORKID.BROADCAST [UR4], [UR5] ;  /* 0x00000000040073ca */ /* 0x000fec0008000100 */
[----:B------:R-:W-:Y:S02]  /*3c90*/  USEL UR4, URZ, 0x1, UP0 ;  /* 0x00000001ff047887 */ /* 0x000fe40008000000 */
[----:B------:R-:W-:-:S04]  /*3ca0*/  USEL UR6, UR6, URZ, UP0 ;  /* 0x000000ff06067287 */ /* 0x000fc80008000000 */
[----:B------:R-:W-:Y:S02]  /*3cb0*/  LOP3.LUT R12, R12, UR4, RZ, 0x3c, !PT ;  /* 0x000000040c0c7c12 */ /* 0x000fe4000f8e3cff */
[----:B-1----:R-:W-:-:S04]  /*3cc0*/  SHF.L.U32 R5, R9, 0x1f, RZ ;  /* 0x0000001f09057819 */ /* 0x002fc800000006ff */
[----:B------:R-:W1:Y:S02]  /*3cd0*/  SYNCS.PHASECHK.TRANS64.TRYWAIT P1, [R0+URZ+0x220], R5 ;  /* 0x00022005000075a7 */ /* 0x000e6400080211ff */
[----:B-1----:R-:W-:Y:S05]  /*3ce0*/  @!P1 BRA `(.L_x_77) ;  /* 0x0000005c00b09947 */ /* 0x002fea0003800000 */
.L_x_232:
[----:B------:R-:W-:Y:S01]  /*3cf0*/  LEA R4, R11, UR37, 0x4 ;  /* 0x000000250b047c11 */ /* 0x000fe2000f8e20ff */
[----:B-1----:R-:W-:Y:S01]  /*3d00*/  VIADD R0, R0, 0x230 ;  /* 0x0000023000007836 */ /* 0x002fe20000000000 */
[----:B------:R-:W-:Y:S01]  /*3d10*/  SEL R3, R3, RZ, P0 ;  /* 0x000000ff03037207 */ /* 0x000fe20000000000 */
[----:B------:R-:W-:-:S03]  /*3d20*/  VIADD R11, R11, 0x1 ;  /* 0x000000010b0b7836 */ /* 0x000fc60000000000 */
[----:B------:R-:W1:Y:S01]  /*3d30*/  LDS.128 R4, [R4+0x2b0] ;  /* 0x0002b00004047984 */ /* 0x000e620000000c00 */
[----:B------:R-:W-:Y:S02]  /*3d40*/  PRMT R0, RZ, 0x654, R0 ;  /* 0x00000654ff007816 */ /* 0x000fe40000000000 */
[C---:B------:R-:W-:Y:S01]  /*3d50*/  ISETP.NE.AND P1, PT, R11.reuse, 0x2, PT ;  /* 0x000000020b00780c */ /* 0x040fe20003f25270 */
[----:B------:R-:W-:Y:S01]  /*3d60*/  @!PT LDS RZ, [RZ] ;  /* 0x00000000fffff984 */ /* 0x000fe20000000800 */
[----:B------:R-:W-:Y:S01]  /*3d70*/  @!PT LDS RZ, [RZ] ;  /* 0x00000000fffff984 */ /* 0x000fe20000000800 */
[----:B------:R-:W-:Y:S01]  /*3d80*/  @!PT LDS RZ, [RZ] ;  /* 0x00000000fffff984 */ /* 0x000fe20000000800 */
[----:B------:R-:W-:Y:S01]  /*3d90*/  @!PT LDS RZ, [RZ] ;  /* 0x00000000fffff984 */ /* 0x000fe20000000800 */
[----:B------:R2:W-:Y:S06]  /*3da0*/  MEMBAR.ALL.CTA ;  /* 0x0000000000007992 */ /* 0x0005ec0000008000 */
[----:B--2---:R-:W2:Y:S01]  /*3db0*/  FENCE.VIEW.ASYNC.S ;  /* 0x00000000000073c6 */ /* 0x004ea20000000000 */
[----:B------:R-:W-:Y:S01]  /*3dc0*/  SEL R11, R11, RZ, P1 ;  /* 0x000000ff0b0b7207 */ /* 0x000fe20000800000 */
[----:B--2---:R2:W-:Y:S01]  /*3dd0*/  SYNCS.ARRIVE.TRANS64.RED.A1T0 RZ, [R0+URZ], RZ ;  /* 0x000000ff00ff79a7 */ /* 0x0045e200081004ff */
[----:B-1----:R-:W-:-:S02]  /*3de0*/  LOP3.LUT P3, RZ, R6, 0x1, RZ, 0xc0, !PT ;  /* 0x0000000106ff7812 */ /* 0x002fc4000786c0ff */
[----:B------:R-:W-:-:S04]  /*3df0*/  SEL R5, RZ, 0x1, P0 ;  /* 0x00000001ff057807 */ /* 0x000fc80000000000 */
[----:B------:R-:W-:Y:S02]  /*3e00*/  LOP3.LUT R8, R8, R5, RZ, 0x3c, !PT ;  /* 0x0000000508087212 */ /* 0x000fe400078e3cff */
[----:B--2---:R-:W-:-:S04]  /*3e10*/  SEL R0, RZ, 0x1, P1 ;  /* 0x00000001ff007807 */ /* 0x004fc80000800000 */
[----:B------:R-:W-:Y:S01]  /*3e20*/  LOP3.LUT R9, R9, R0, RZ, 0x3c, !PT ;  /* 0x0000000009097212 */ /* 0x000fe200078e3cff */
[----:B------:R-:W-:Y:S06]  /*3e30*/  @P3 BRA `(.L_x_78) ;  /* 0xfffffffc002c3947 */ /* 0x000fec000383ffff */
[----:B------:R-:W-:Y:S01]  /*3e40*/  ULEA UR5, UR6, UR37, 0x3 ;  /* 0x0000002506057291 */ /* 0x000fe2000f8e18ff */
[----:B------:R-:W-:-:S08]  /*3e50*/  SHF.L.U32 R3, R12, 0x1f, RZ ;  /* 0x0000001f0c037819 */ /* 0x000fd000000006ff */
[----:B------:R-:W1:Y:S02]  /*3e60*/  SYNCS.PHASECHK.TRANS64 P0, [UR5+0x230], R3 ;  /* 0x00023003ff0075a7 */ /* 0x000e640008001005 */
[----:B-1----:R-:W-:Y:S05]  /*3e70*/  @P0 BRA `(.L_x_79) ;  /* 0x0000000000080947 */ /* 0x002fea0003800000 */
[----:B------:R-:W1:Y:S02]  /*3e80*/  SYNCS.PHASECHK.TRANS64.TRYWAIT P0, [UR5+0x230], R3 ;  /* 0x00023003ff0075a7 */ /* 0x000e640008001105 */
[----:B-1----:R-:W-:Y:S05]  /*3e90*/  @!P0 BRA `(.L_x_80) ;  /* 0x0000005c00588947 */ /* 0x002fea0003800000 */
.L_x_79:
[----:B------:R-:W-:-:S04]  /*3ea0*/  UIADD3 UR4, UPT, UPT, UR6, 0x1, URZ ;  /* 0x0000000106047890 */ /* 0x000fc8000fffe0ff */
[----:B------:R-:W-:-:S04]  /*3eb0*/  UISETP.NE.AND UP0, UPT, UR4, 0x2, UPT ;  /* 0x000000020400788c */ /* 0x000fc8000bf05270 */
[----:B------:R-:W-:Y:S02]  /*3ec0*/  USEL UR7, URZ, 0x1, UP0 ;  /* 0x00000001ff077887 */ /* 0x000fe40008000000 */
[----:B------:R-:W-:-:S04]  /*3ed0*/  USEL UR4, UR4, URZ, UP0 ;  /* 0x000000ff04047287 */ /* 0x000fc80008000000 */
[----:B------:R-:W-:Y:S01]  /*3ee0*/  ULEA UR4, UR4, UR37, 0x3 ;  /* 0x0000002504047291 */ /* 0x000fe2000f8e18ff */
[----:B-1----:R-:W-:-:S04]  /*3ef0*/  LOP3.LUT R3, R12, UR7, RZ, 0x3c, !PT ;  /* 0x000000070c037c12 */ /* 0x002fc8000f8e3cff */
[----:B------:R-:W-:-:S04]  /*3f00*/  SHF.L.U32 R0, R3, 0x1f, RZ ;  /* 0x0000001f03007819 */ /* 0x000fc800000006ff */
[----:B------:R-:W1:Y:S02]  /*3f10*/  SYNCS.PHASECHK.TRANS64 P0, [UR4+0x230], R0 ;  /* 0x00023000ff0075a7 */ /* 0x000e640008001004 */
[----:B-1----:R-:W-:Y:S05]  /*3f20*/  @P0 EXIT ;  /* 0x000000000000094d */ /* 0x002fea0003800000 */
[----:B------:R-:W-:Y:S02]  /*3f30*/  SHF.L.U32 R3, R3, 0x1f, RZ ;  /* 0x0000001f03037819 */ /* 0x000fe400000006ff */
[----:B------:R-:W-:-:S07]  /*3f40*/  MOV R0, UR4 ;  /* 0x0000000400007c02 */ /* 0x000fce0008000f00 */
.L_x_81:
[----:B-1----:R1:W2:Y:S02]  /*3f50*/  SYNCS.PHASECHK.TRANS64.TRYWAIT P0, [R0+URZ+0x230], R3 ;  /* 0x00023003000075a7 */ /* 0x0022a400080011ff */
[----:B--2---:R-:W-:Y:S05]  /*3f60*/  @!P0 NANOSLEEP.SYNCS 0x989680 ;  /* 0x009896800000895d */ /* 0x004fea0003900000 */
[----:B------:R-:W2:Y:S02]  /*3f70*/  @!P0 SYNCS.PHASECHK.TRANS64 P0, [R0+URZ+0x230], R3 ;  /* 0x00023003000085a7 */ /* 0x000ea400080010ff */
[----:B--2---:R-:W-:Y:S05]  /*3f80*/  @P0 EXIT ;  /* 0x000000000000094d */ /* 0x004fea0003800000 */
[----:B------:R-:W-:Y:S05]  /*3f90*/  BRA `(.L_x_81) ;  /* 0xfffffffc00ec7947 */ /* 0x000fea000383ffff */
.L_x_74:
[----:B------:R-:W-:Y:S05]  /*3fa0*/  BRA.U UP4, `(.L_x_82) ;  /* 0x0000001104a07547 */ /* 0x000fea000b800000 */
[----:B------:R-:W-:Y:S01]  /*3fb0*/  UMOV UR4, 0x40 ;  /* 0x0000004000047882 */ /* 0x000fe20000000000 */
[----:B------:R-:W-:Y:S01]  /*3fc0*/  NOP ;  /* 0x0000000000007918 */ /* 0x000fe20000000000 */
[----:B------:R-:W-:Y:S01]  /*3fd0*/  ULEA UR4, UR37, UR4, 0x18 ;  /* 0x0000000425047291 */ /* 0x000fe2000f8ec0ff */
[----:B------:R-:W-:Y:S02]  /*3fe0*/  UMOV UR5, 0x400 ;  /* 0x0000040000057882 */ /* 0x000fe40000000000 */
[----:B------:R-:W-:-:S06]  /*3ff0*/  ULEA UR37, UR37, UR5, 0x18 ;  /* 0x0000000525257291 */ /* 0x000fcc000f8ec0ff */
[----:B------:R-:W1:Y:S02]  /*4000*/  LDS.U8 R2, [UR4+0x1c] ;  /* 0x00001c04ff027984 */ /* 0x000e640008000000 */
[----:B-1----:R-:W-:-:S13]  /*4010*/  ISETP.NE.AND P0, PT, R2, RZ, PT ;  /* 0x000000ff0200720c */ /* 0x002fda0003f05270 */
[----:B------:R-:W-:Y:S05]  /*4020*/  @P0 BRA `(.L_x_83) ;  /* 0x0000000400080947 */ /* 0x000fea0003800000 */
[----:B------:R-:W-:Y:S02]  /*4030*/  UISETP.NE.U32.AND UP0, UPT, UR9, 0x1, UPT ;  /* 0x000000010900788c */ /* 0x000fe4000bf05070 */
[----:B------:R-:W-:-:S07]  /*4040*/  UIADD3 UR6, UPT, UPT, UR4, 0x8, URZ ;  /* 0x0000000804067890 */ /* 0x000fce000fffe0ff */
[----:B------:R-:W-:Y:S05]  /*4050*/  BRA.U !UP0, `(.L_x_84) ;  /* 0x00000001089c7547 */ /* 0x000fea000b800000 */
[----:B------:R-:W-:Y:S01]  /*4060*/  ELECT P0, URZ, PT ;  /* 0x0000000000ff782f */ /* 0x000fe20003800000 */
[----:B------:R-:W-:-:S12]  /*4070*/  BSSY B0, `(.L_x_84) ;  /* 0x0000025000007945 */ /* 0x000fd80003800000 */
[----:B------:R-:W-:Y:S05]  /*4080*/  @!P0 BRA `(.L_x_85) ;  /* 0x00000000008c8947 */ /* 0x000fea0003800000 */
[----:B------:R-:W-:-:S05]  /*4090*/  UMOV UR5, 0x10 ;  /* 0x0000001000057882 */ /* 0x000fca0000000000 */
[----:B------:R-:W-:Y:S04]  /*40a0*/  DEPBAR.LE SB1, 0x36 ;  /* 0x00009d800000791a */ /* 0x000fe80000000000 */
[----:B------:R-:W1:Y:S02]  /*40b0*/  UTCATOMSWS.2CTA.FIND_AND_SET.ALIGN UP1, UR5, UR5 ;  /* 0x00000005000575e3 */ /* 0x000e640008220800 */
[----:B-1----:R-:W-:Y:S01]  /*40c0*/  MOV R11, UR5 ;  /* 0x00000005000b7c02 */ /* 0x002fe20008000f00 */
[----:B------:R-:W-:Y:S06]  /*40d0*/  BRA.U UP1, `(.L_x_86) ;  /* 0x0000000101187547 */ /* 0x000fec000b800000 */
.L_x_87:
[----:B------:R-:W-:Y:S05]  /*40e0*/  NANOSLEEP 0x64 ;  /* 0x000000640000795d */ /* 0x000fea0003800000 */
[----:B------:R-:W-:-:S05]  /*40f0*/  UMOV UR5, 0x10 ;  /* 0x0000001000057882 */ /* 0x000fca0000000000 */
[----:B------:R-:W-:Y:S04]  /*4100*/  DEPBAR.LE SB1, 0x36 ;  /* 0x00009d800000791a */ /* 0x000fe80000000000 */
[----:B------:R-:W1:Y:S02]  /*4110*/  UTCATOMSWS.2CTA.FIND_AND_SET.ALIGN UP1, UR5, UR5 ;  /* 0x00000005000575e3 */ /* 0x000e640008220800 */
[----:B-1----:R-:W-:Y:S01]  /*4120*/  MOV R11, UR5 ;  /* 0x00000005000b7c02 */ /* 0x002fe20008000f00 */
[----:B------:R-:W-:Y:S05]  /*4130*/  BRA.U !UP1, `(.L_x_87) ;  /* 0xfffffffd09e87547 */ /* 0x000fea000b83ffff */
.L_x_86:
[----:B------:R-:W1:Y:S01]  /*4140*/  LDS R5, [UR4+0x10] ;  /* 0x00001004ff057984 */ /* 0x000e620008000800 */
[----:B------:R-:W-:Y:S01]  /*4150*/  IMAD.U32 R3, RZ, RZ, UR37 ;  /* 0x00000025ff037e24 */ /* 0x000fe2000f8e00ff */
[----:B------:R-:W-:-:S03]  /*4160*/  MOV R2, UR8 ;  /* 0x0000000800027c02 */ /* 0x000fc60008000f00 */
[----:B------:R-:W-:Y:S01]  /*4170*/  VIADD R3, R3, 0x2d0 ;  /* 0x000002d003037836 */ /* 0x000fe20000000000 */
[----:B-1----:R-:W-:-:S04]  /*4180*/  SHF.L.U32 R5, R5, 0x1f, RZ ;  /* 0x0000001f05057819 */ /* 0x002fc800000006ff */
[----:B------:R-:W1:Y:S02]  /*4190*/  SYNCS.PHASECHK.TRANS64.TRYWAIT P0, [UR4+0x8], R5 ;  /* 0x00000805ff0075a7 */ /* 0x000e640008001104 */
[----:B-1----:R-:W-:Y:S05]  /*41a0*/  @P0 BRA `(.L_x_88) ;  /* 0x0000000000080947 */ /* 0x002fea0003800000 */
[----:B------:R-:W1:Y:S02]  /*41b0*/  SYNCS.PHASECHK.TRANS64.TRYWAIT P0, [UR4+0x8], R5 ;  /* 0x00000805ff0075a7 */ /* 0x000e640008001104 */
[----:B-1----:R-:W-:Y:S05]  /*41c0*/  @!P0 BRA `(.L_x_89) ;  /* 0x0000005800a48947 */ /* 0x002fea0003800000 */
.L_x_88:
[----:B-1----:R-:W-:Y:S01]  /*41d0*/  HFMA2 R4, -RZ, RZ, 0, 5.9604644775390625e-08 ;  /* 0x00000001ff047431 */ /* 0x002fe200000001ff */
[----:B------:R-:W-:Y:S01]  /*41e0*/  UPRMT UR5, UR8, 0x654, UR6 ;  /* 0x0000065408057896 */ /* 0x000fe20008000006 */
[----:B------:R-:W-:Y:S01]  /*41f0*/  IMAD.MOV.U32 R6, RZ, RZ, 0xffff ;  /* 0x0000ffffff067424 */ /* 0x000fe200078e00ff */
[----:B------:R-:W-:Y:S01]  /*4200*/  PRMT R2, R2, 0x654, R3 ;  /* 0x0000065402027816 */ /* 0x000fe20000000003 */
[----:B------:R-:W-:Y:S02]  /*4210*/  IMAD.MOV.U32 R5, RZ, RZ, 0x4 ;  /* 0x00000004ff057424 */ /* 0x000fe400078e00ff */
[----:B------:R-:W-:Y:S01]  /*4220*/  IMAD.SHL.U32 R9, R11, 0x20, RZ ;  /* 0x000000200b097824 */ /* 0x000fe200078e00ff */
[----:B------:R-:W-:Y:S02]  /*4230*/  MOV R3, UR5 ;  /* 0x0000000500037c02 */ /* 0x000fe40008000f00 */
[-C--:B------:R-:W-:Y:S01]  /*4240*/  SHF.L.U32 R7, R6, R11.reuse, RZ ;  /* 0x0000000b06077219 */ /* 0x080fe200000006ff */
[----:B------:R1:W-:Y:S01]  /*4250*/  SYNCS.ARRIVE.TRANS64.RED RZ, [UR5], R5 ;  /* 0x00000005ffff79a7 */ /* 0x0003e20008000405 */
[----:B------:R-:W-:Y:S01]  /*4260*/  SHF.L.U32 R6, R4, R11, RZ ;  /* 0x0000000b04067219 */ /* 0x000fe200000006ff */
[----:B------:R1:W-:Y:S04]  /*4270*/  STS [UR37+0x2d0], R9 ;  /* 0x0002d009ff007988 */ /* 0x0003e80008000825 */
[----:B------:R1:W-:Y:S04]  /*4280*/  STAS [R2.64], R11 ;  /* 0x0000000b02007dbd */ /* 0x0003e8000c0008ff */
[----:B------:R1:W-:Y:S04]  /*4290*/  ATOMS.OR RZ, [UR4+0x14], R7 ;  /* 0x00001407ffff798c */ /* 0x0003e8000b000004 */
[----:B------:R1:W-:Y:S04]  /*42a0*/  ATOMS.OR RZ, [UR4+0x18], R6 ;  /* 0x00001806ffff798c */ /* 0x0003e8000b000004 */
[----:B------:R1:W-:Y:S02]  /*42b0*/  ATOMS.XOR RZ, [UR4+0x10], R4 ;  /* 0x00001004ffff798c */ /* 0x0003e4000b800004 */
.L_x_85:
[----:B------:R-:W-:Y:S05]  /*42c0*/  BSYNC B0 ;  /* 0x0000000000007941 */ /* 0x000fea0003800000 */
.L_x_84:
[----:B------:R-:W-:Y:S05]  /*42d0*/  BRA.U UP0, `(.L_x_90) ;  /* 0x00000001006c7547 */ /* 0x000fea000b800000 */
[----:B------:R-:W-:-:S03]  /*42e0*/  UMOV UR5, 0xffffffff ;  /* 0xffffffff00057882 */ /* 0x000fc60000000000 */
[----:B------:R-:W-:Y:S05]  /*42f0*/  BRA.DIV UR5, `(.L_x_91) ;  /* 0x0000005a05707947 */ /* 0x000fea000b800000 */
[----:B------:R-:W-:-:S13]  /*4300*/  ELECT P6, URZ, PT ;  /* 0x0000000000ff782f */ /* 0x000fda00038c0000 */
.L_x_236:
[----:B------:R-:W-:Y:S05]  /*4310*/  @!P6 BRA `(.L_x_90) ;  /* 0x00000000005ce947 */ /* 0x000fea0003800000 */
[----:B-1----:R-:W1:Y:S02]  /*4320*/  LDS R3, [UR4+0x10] ;  /* 0x00001004ff037984 */ /* 0x002e640008000800 */
[----:B-1----:R-:W-:-:S04]  /*4330*/  SHF.L.U32 R3, R3, 0x1f, RZ ;  /* 0x0000001f03037819 */ /* 0x002fc800000006ff */
[----:B------:R-:W1:Y:S02]  /*4340*/  SYNCS.PHASECHK.TRANS64.TRYWAIT P0, [UR4+0x8], R3 ;  /* 0x00000803ff0075a7 */ /* 0x000e640008001104 */
[----:B-1----:R-:W-:Y:S05]  /*4350*/  @P0 BRA `(.L_x_92) ;  /* 0x0000000000080947 */ /* 0x002fea0003800000 */
[----:B------:R-:W1:Y:S02]  /*4360*/  SYNCS.PHASECHK.TRANS64.TRYWAIT P0, [UR4+0x8], R3 ;  /* 0x00000803ff0075a7 */ /* 0x000e640008001104 */
[----:B-1----:R-:W-:Y:S05]  /*4370*/  @!P0 BRA `(.L_x_93) ;  /* 0x0000005800708947 */ /* 0x002fea0003800000 */
.L_x_92:
[----:B------:R-:W2:Y:S01]  /*4380*/  LDS R5, [UR37+0x2d0] ;  /* 0x0002d025ff057984 */ /* 0x000ea20008000800 */
[----:B-1----:R-:W-:Y:S02]  /*4390*/  HFMA2 R2, -RZ, RZ, 0, 5.9604644775390625e-08 ;  /* 0x00000001ff027431 */ /* 0x002fe400000001ff */
[----:B------:R-:W-:Y:S01]  /*43a0*/  IMAD.MOV.U32 R3, RZ, RZ, 0xffff ;  /* 0x0000ffffff037424 */ /* 0x000fe200078e00ff */
[----:B------:R-:W-:Y:S01]  /*43b0*/  UPRMT UR5, UR8, 0x654, UR6 ;  /* 0x0000065408057896 */ /* 0x000fe20008000006 */
[----:B--2---:R-:W-:-:S03]  /*43c0*/  IMAD.SHL.U32 R4, R5, 0x20, RZ ;  /* 0x0000002005047824 */ /* 0x004fc600078e00ff */
[-C--:B------:R-:W-:Y:S02]  /*43d0*/  SHF.L.U32 R3, R3, R5.reuse, RZ ;  /* 0x0000000503037219 */ /* 0x080fe400000006ff */
[----:B------:R-:W-:Y:S01]  /*43e0*/  SHF.L.U32 R5, R2, R5, RZ ;  /* 0x0000000502057219 */ /* 0x000fe200000006ff */
[----:B------:R2:W-:Y:S04]  /*43f0*/  STS [UR37+0x2d0], R4 ;  /* 0x0002d004ff007988 */ /* 0x0005e80008000825 */
[----:B------:R2:W-:Y:S04]  /*4400*/  ATOMS.OR RZ, [UR4+0x14], R3 ;  /* 0x00001403ffff798c */ /* 0x0005e8000b000004 */
[----:B------:R2:W-:Y:S01]  /*4410*/  ATOMS.OR RZ, [UR4+0x18], R5 ;  /* 0x00001805ffff798c */ /* 0x0005e2000b000004 */
[----:B------:R-:W-:Y:S03]  /*4420*/  SYNCS.ARRIVE.TRANS64.RED.A1T0 RZ, [UR5], RZ ;  /* 0x000000ffffff79a7 */ /* 0x000fe60008100405 */
[----:B------:R2:W-:Y:S01]  /*4430*/  ATOMS.XOR RZ, [UR4+0x10], R2 ;  /* 0x00001002ffff798c */ /* 0x0005e2000b800004 */
[----:B------:R-:W-:Y:S05]  /*4440*/  BRA `(.L_x_90) ;  /* 0x0000000000107947 */ /* 0x000fea0003800000 */
.L_x_83:
[----:B------:R-:W-:-:S05]  /*4450*/  MOV R2, 0xffffffff ;  /* 0xffffffff00027802 */ /* 0x000fca0000000f00 */
[----:B------:R1:W-:Y:S02]  /*4460*/  STS [UR37+0x2d0], R2 ;  /* 0x0002d002ff007988 */ /* 0x0003e40008000825 */
[----:B-1----:R-:W-:Y:S02]  /*4470*/  MOV R2, 0x4490 ;  /* 0x0000449000027802 */ /* 0x002fe40000000f00 */
[----:B-----5:R-:W-:Y:S05]  /*4480*/  CALL.REL.NOINC `($__internal_1_$__cuda_sm10x_tcgen05_guardrail_trap_phase_invalid_during_alloc) ;  /* 0x0000006000007944 */ /* 0x020fea0003c00000 */
.L_x_90:
[----:B------:R-:W-:Y:S05]  /*4490*/  WARPSYNC.ALL ;  /* 0x0000000000007948 */ /* 0x000fea0003800000 */
[----:B------:R-:W3:Y:S01]  /*44a0*/  S2UR UR11, SR_CgaCtaId ;  /* 0x00000000000b79c3 */ /* 0x000ee20000008800 */
[----:B------:R-:W-:Y:S01]  /*44b0*/  UMOV UR4, 0x400 ;  /* 0x0000040000047882 */ /* 0x000fe20000000000 */
[----:B------:R-:W-:-:S06]  /*44c0*/  NOP ;  /* 0x0000000000007918 */ /* 0x000fcc0000000000 */
[----:B------:R-:W-:Y:S06]  /*44d0*/  BAR.ARV 0x6, 0xa0 ;  /* 0x0182800000007b1d */ /* 0x000fec0000002000 */
[----:B------:R-:W4:Y:S01]  /*44e0*/  LDCU UR5, c[0x0][0x38c] ;  /* 0x00007180ff0577ac */ /* 0x000f220008000800 */
[----:B------:R-:W-:Y:S01]  /*44f0*/  LOP3.LUT R0, R0, 0xffff, RZ, 0xc0, !PT ;  /* 0x0000ffff00007812 */ /* 0x000fe200078ec0ff */
[----:B-1----:R-:W-:Y:S01]  /*4500*/  IMAD.MOV.U32 R9, RZ, RZ, 0x1 ;  /* 0x00000001ff097424 */ /* 0x002fe200078e00ff */
[----:B------:R-:W-:Y:S01]  /*4510*/  LOP3.LUT R8, R8, 0xffff, RZ, 0xc0, !PT ;  /* 0x0000ffff08087812 */ /* 0x000fe200078ec0ff */
[----:B------:R-:W-:Y:S01]  /*4520*/  UMOV UR17, URZ ;  /* 0x000000ff00117c82 */ /* 0x000fe20008000000 */
[----:B------:R-:W-:Y:S01]  /*4530*/  R2UR UR12, R0 ;  /* 0x00000000000c72ca */ /* 0x000fe200000e0000 */
[----:B------:R-:W-:Y:S01]  /*4540*/  UMOV UR16, URZ ;  /* 0x000000ff00107c82 */ /* 0x000fe20008000000 */
[----:B------:R-:W-:Y:S01]  /*4550*/  R2UR UR13, R8 ;  /* 0x00000000080d72ca */ /* 0x000fe200000e0000 */
[----:B------:R-:W-:Y:S01]  /*4560*/  IMAD.MOV.U32 R8, RZ, RZ, RZ ;  /* 0x000000ffff087224 */ /* 0x000fe200078e00ff */
[----:B------:R-:W-:Y:S01]  /*4570*/  UMOV UR15, URZ ;  /* 0x000000ff000f7c82 */ /* 0x000fe20008000000 */
[----:B---3--:R-:W-:-:S02]  /*4580*/  ULEA UR11, UR11, UR4, 0x18 ;  /* 0x000000040b0b7291 */ /* 0x008fc4000f8ec0ff */
[----:B------:R-:W-:Y:S02]  /*4590*/  UISETP.NE.AND UP2, UPT, UR9, URZ, UPT ;  /* 0x000000ff0900728c */ /* 0x000fe4000bf45270 */
[----:B------:R-:W-:Y:S02]  /*45a0*/  UIADD3 UR14, UPT, UPT, UR11, 0x3400, URZ ;  /* 0x000034000b0e7890 */ /* 0x000fe4000fffe0ff */
[----:B------:R-:W-:Y:S02]  /*45b0*/  UIADD3 UR4, UPT, UPT, UR11, 0x21400, URZ ;  /* 0x000214000b047890 */ /* 0x000fe4000fffe0ff */
[----:B----4-:R-:W-:Y:S01]  /*45c0*/  UIADD3 UR5, UPT, UPT, UR5, 0x1f, URZ ;  /* 0x0000001f05057890 */ /* 0x010fe2000fffe0ff */
[----:B--2---:R-:W1:Y:S01]  /*45d0*/  LDS R2, [UR11+0x2d0] ;  /* 0x0002d00bff027984 */ /* 0x004e620008000800 */
[----:B------:R-:W-:Y:S02]  /*45e0*/  USHF.R.U32.HI UR14, URZ, 0x4, UR14 ;  /* 0x00000004ff0e7899 */ /* 0x000fe4000801160e */
[----:B------:R-:W-:-:S02]  /*45f0*/  USHF.R.S32.HI UR10, URZ, 0x1f, UR5 ;  /* 0x0000001fff0a7899 */ /* 0x000fc40008011405 */
[----:B------:R-:W-:Y:S02]  /*4600*/  USHF.R.U32.HI UR4, URZ, 0x4, UR4 ;  /* 0x00000004ff047899 */ /* 0x000fe40008011604 */
[----:B------:R-:W-:Y:S02]  /*4610*/  ULEA.HI UR10, UR10, UR5, URZ, 0x5 ;  /* 0x000000050a0a7291 */ /* 0x000fe4000f8f28ff */
[----:B------:R-:W-:Y:S02]  /*4620*/  ULOP3.LUT UR14, UR14, 0x3fff, URZ, 0xc0, !UPT ;  /* 0x00003fff0e0e7892 */ /* 0x000fe4000f8ec0ff */
[----:B------:R-:W-:Y:S02]  /*4630*/  USHF.R.S32.HI UR10, URZ, 0x5, UR10 ;  /* 0x00000005ff0a7899 */ /* 0x000fe4000801140a */
[----:B------:R-:W-:Y:S02]  /*4640*/  ULOP3.LUT UR4, UR4, 0x3fff, URZ, 0xc0, !UPT ;  /* 0x00003fff04047892 */ /* 0x000fe4000f8ec0ff */
[----:B------:R-:W-:-:S02]  /*4650*/  UISETP.LT.AND UP0, UPT, UR10, 0x1, UPT ;  /* 0x000000010a00788c */ /* 0x000fc4000bf01270 */
[----:B------:R-:W-:Y:S02]  /*4660*/  ULOP3.LUT UR14, UR14, 0x10000, URZ, 0xfc, !UPT ;  /* 0x000100000e0e7892 */ /* 0x000fe4000f8efcff */
[----:B------:R-:W-:Y:S02]  /*4670*/  ULOP3.LUT UR4, UR4, 0x10000, URZ, 0xfc, !UPT ;  /* 0x0001000004047892 */ /* 0x000fe4000f8efcff */
[----:B------:R-:W-:Y:S01]  /*4680*/  USEL UR23, UR10, 0x1, !UP0 ;  /* 0x000000010a177887 */ /* 0x000fe2000c000000 */
[----:B------:R-:W-:Y:S01]  /*4690*/  UMOV UR28, 0x0 ;  /* 0x00000000001c7882 */ /* 0x000fe20000000000 */
[----:B------:R-:W-:Y:S01]  /*46a0*/  UMOV UR29, 0x8180490 ;  /* 0x08180490001d7882 */ /* 0x000fe20000000000 */
[----:B------:R-:W-:Y:S01]  /*46b0*/  UMOV UR24, 0x0 ;  /* 0x0000000000187882 */ /* 0x000fe20000000000 */
[----:B------:R-:W-:Y:S01]  /*46c0*/  UMOV UR25, 0x8180490 ;  /* 0x0818049000197882 */ /* 0x000fe20000000000 */
[----:B-1----:R-:W-:Y:S02]  /*46d0*/  R2UR UR18, R2 ;  /* 0x00000000021272ca */ /* 0x002fe400000e0000 */
[----:B------:R-:W-:-:S13]  /*46e0*/  CS2R R2, SRZ ;  /* 0x0000000000027805 */ /* 0x000fda000001ff00 */
.L_x_101:
[C---:B------:R-:W-:Y:S02]  /*46f0*/  LEA R0, R8.reuse, UR11, 0x3 ;  /* 0x0000000b08007c11 */ /* 0x040fe4000f8e18ff */
[----:B------:R-:W-:Y:S02]  /*4700*/  SHF.L.U32 R5, R3, 0x1f, RZ ;  /* 0x0000001f03057819 */ /* 0x000fe400000006ff */
[----:B------:R-:W-:Y:S02]  /*4710*/  LEA R4, R8, UR11, 0x4 ;  /* 0x0000000b08047c11 */ /* 0x000fe4000f8e20ff */
[----:B------:R-:W1:Y:S02]  /*4720*/  SYNCS.PHASECHK.TRANS64.TRYWAIT P0, [R0+URZ+0x220], R5 ;  /* 0x00022005000075a7 */ /* 0x000e6400080011ff */
[----:B-1-34-:R-:W-:Y:S05]  /*4730*/  @!P0 BRA `(.L_x_94) ;  /* 0x0000005400988947 */ /* 0x01afea0003800000 */
.L_x_237:
[----:B-1----:R-:W1:Y:S01]  /*4740*/  LDS.128 R4, [R4+0x2b0] ;  /* 0x0002b00004047984 */ /* 0x002e620000000c00 */
[----:B------:R-:W-:Y:S02]  /*4750*/  VIADD R0, R0, 0x230 ;  /* 0x0000023000007836 */ /* 0x000fe40000000000 */
[----:B------:R-:W-:Y:S01]  /*4760*/  VIADD R8, R8, 0x1 ;  /* 0x0000000108087836 */ /* 0x000fe20000000000 */
[----:B------:R-:W-:Y:S01]  /*4770*/  @!PT LDS RZ, [RZ] ;  /* 0x00000000fffff984 */ /* 0x000fe20000000800 */
[----:B------:R-:W-:Y:S01]  /*4780*/  @!PT LDS RZ, [RZ] ;  /* 0x00000000fffff984 */ /* 0x000fe20000000800 */
[----:B------:R-:W-:Y:S01]  /*4790*/  @!PT LDS RZ, [RZ] ;  /* 0x00000000fffff984 */ /* 0x000fe20000000800 */
[----:B------:R-:W-:Y:S01]  /*47a0*/  @!PT LDS RZ, [RZ] ;  /* 0x00000000fffff984 */ /* 0x000fe20000000800 */
[----:B------:R2:W-:Y:S06]  /*47b0*/  MEMBAR.ALL.CTA ;  /* 0x0000000000007992 */ /* 0x0005ec0000008000 */
[----:B--2---:R-:W2:Y:S01]  /*47c0*/  FENCE.VIEW.ASYNC.S ;  /* 0x00000000000073c6 */ /* 0x004ea20000000000 */
[----:B------:R-:W-:-:S04]  /*47d0*/  PRMT R0, RZ, 0x654, R0 ;  /* 0x00000654ff007816 */ /* 0x000fc80000000000 */
[----:B--2---:R2:W-:Y:S01]  /*47e0*/  SYNCS.ARRIVE.TRANS64.RED.A1T0 RZ, [R0+URZ], RZ ;  /* 0x000000ff00ff79a7 */ /* 0x0045e200081004ff */
[----:B-1----:R-:W-:Y:S01]  /*47f0*/  LOP3.LUT P1, RZ, R6, 0x1, RZ, 0xc0, !PT ;  /* 0x0000000106ff7812 */ /* 0x002fe2000782c0ff */
[----:B--2---:R-:W-:-:S12]  /*4800*/  BRA.U UP2, `(.L_x_95) ;  /* 0x0000000102e07547 */ /* 0x004fd8000b800000 */
[----:B------:R-:W1:Y:S01]  /*4810*/  LDCU UR5, c[0x0][0x38c] ;  /* 0x00007180ff0577ac */ /* 0x000e620008000800 */
[----:B------:R-:W-:Y:S02]  /*4820*/  PLOP3.LUT P2, PT, PT, PT, PT, 0x80, 0x8 ;  /* 0x000000000008781c */ /* 0x000fe40003f4f070 */
[----:B------:R-:W-:Y:S01]  /*4830*/  SHF.L.U32 R5, R9, 0x1f, RZ ;  /* 0x0000001f09057819 */ /* 0x000fe200000006ff */
[----:B------:R-:W-:Y:S02]  /*4840*/  ULEA UR19, UR17, UR11, 0x3 ;  /* 0x0000000b11137291 */ /* 0x000fe4000f8e18ff */
[----:B------:R-:W-:Y:S02]  /*4850*/  UIMAD UR20, UR17, 0x30, UR18 ;  /* 0x00000030111478a4 */ /* 0x000fe4000f8e0212 */
[----:B-1----:R-:W-:-:S06]  /*4860*/  UISETP.GE.AND UP0, UPT, UR5, 0x1, UPT ;  /* 0x000000010500788c */ /* 0x002fcc000bf06270 */
[----:B------:R-:W-:-:S05]  /*4870*/  PLOP3.LUT P0, PT, PT, PT, UP0, 0x80, 0x8 ;  /* 0x000000000008781c */ /* 0x000fca0003f0f008 */
[----:B------:R-:W-:-:S08]  /*4880*/  @UP0 ULEA UR5, UR16, UR11, 0x3 ;  /* 0x0000000b10050291 */ /* 0x000fd0000f8e18ff */
[----:B------:R-:W-:-:S04]  /*4890*/  @P0 SHF.L.U32 R0, R2, 0x1f, RZ ;  /* 0x0000001f02000819 */ /* 0x000fc800000006ff */
[----:B------:R1:W2:Y:S01]  /*48a0*/  @P0 SYNCS.PHASECHK.TRANS64.TRYWAIT P2, [UR5], R0 ;  /* 0x00000000ff0005a7 */ /* 0x0002a20008041105 */
[----:B------:R-:W3:Y:S02]  /*48b0*/  SYNCS.PHASECHK.TRANS64.TRYWAIT P0, [UR19+0x260], R5 ;  /* 0x00026005ff0075a7 */ /* 0x000ee40008001113 */
[----:B-123--:R-:W-:Y:S05]  /*48c0*/  @!P0 BRA `(.L_x_96) ;  /* 0x0000005400488947 */ /* 0x00efea0003800000 */
.L_x_239:
[----:B------:R-:W-:Y:S01]  /*48d0*/  UMOV UR22, UR15 ;  /* 0x0000000f00167c82 */ /* 0x000fe20008000000 */
[----:B------:R-:W-:Y:S05]  /*48e0*/  BRA.U !UP0, `(.L_x_97) ;  /* 0x0000000108987547 */ /* 0x000fea000b800000 */
[----:B------:R-:W-:Y:S02]  /*48f0*/  UIADD3 UR22, UPT, UPT, UR23, UR15, URZ ;  /* 0x0000000f17167290 */ /* 0x000fe4000fffe0ff */
[----:B------:R-:W-:Y:S01]  /*4900*/  UPLOP3.LUT UP3, UPT, UPT, UPT, UPT, 0x40, 0x4 ;  /* 0x000000000004789c */ /* 0x000fe20003f6e870 */
[----:B------:R-:W-:Y:S01]  /*4910*/  UMOV UR21, UR10 ;  /* 0x0000000a00157c82 */ /* 0x000fe20008000000 */
[----:B------:R-:W-:-:S09]  /*4920*/  UMOV UR5, UR16 ;  /* 0x0000001000057c82 */ /* 0x000fd20008000000 */
.L_x_100:
[----:B--2---:R-:W-:Y:S01]  /*4930*/  ULEA UR7, UR5, UR11, 0x3 ;  /* 0x0000000b05077291 */ /* 0x004fe2000f8e18ff */
[----:B---3--:R-:W-:Y:S11]  /*4940*/  @P2 BRA `(.L_x_98) ;  /* 0x00000000000c2947 */ /* 0x008ff60003800000 */
[----:B-1----:R-:W-:Y:S04]  /*4950*/  SHF.L.U32 R5, R2, 0x1f, RZ ;  /* 0x0000001f02057819 */ /* 0x002fe800000006ff */
[----:B------:R-:W1:Y:S02]  /*4960*/  SYNCS.PHASECHK.TRANS64.TRYWAIT P0, [UR7], R5 ;  /* 0x00000005ff0075a7 */ /* 0x000e640008001107 */
[----:B-1----:R-:W-:Y:S05]  /*4970*/  @!P0 BRA `(.L_x_99) ;  /* 0x0000005400348947 */ /* 0x002fea0003800000 */
.L_x_98:
[----:B------:R-:W-:Y:S01]  /*4980*/  UISETP.NE.AND UP0, UPT, UR21, 0x1, UPT ;  /* 0x000000011500788c */ /* 0x000fe2000bf05270 */
[----:B------:R-:W-:Y:S01]  /*4990*/  PLOP3.LUT P2, PT, PT, PT, PT, 0x80, 0x8 ;  /* 0x000000000008781c */ /* 0x000fe20003f4f070 */
[----:B------:R-:W-:Y:S02]  /*49a0*/  UIADD3 UR16, UPT, UPT, UR5, 0x1, URZ ;  /* 0x0000000105107890 */ /* 0x000fe4000fffe0ff */
[----:B------:R-:W-:Y:S02]  /*49b0*/  UIMAD UR6, UR5, 0xc0, UR4 ;  /* 0x000000c0050678a4 */ /* 0x000fe4000f8e0204 */
[----:B------:R-:W-:Y:S01]  /*49c0*/  UISETP.NE.AND UP1, UPT, UR16, 0x1e, UPT ;  /* 0x0000001e1000788c */ /* 0x000fe2000bf25270 */
[----:B------:R-:W-:Y:S01]  /*49d0*/  PLOP3.LUT P0, PT, PT, PT, UP0, 0x80, 0x8 ;  /* 0x000000000008781c */ /* 0x000fe20003f0f008 */
[----:B------:R-:W-:Y:S02]  /*49e0*/  ULEA UR30, UR5, UR14, 0x8 ;  /* 0x0000000e051e7291 */ /* 0x000fe4000f8e40ff */
[----:B------:R-:W-:Y:S02]  /*49f0*/  USEL UR27, URZ, 0x1, UP1 ;  /* 0x00000001ff1b7887 */ /* 0x000fe40008800000 */
[----:B------:R-:W-:Y:S02]  /*4a00*/  USEL UR16, UR16, URZ, UP1 ;  /* 0x000000ff10107287 */ /* 0x000fe40008800000 */
[----:B------:R-:W-:Y:S02]  /*4a10*/  UIADD3 UR34, UPT, UPT, UR6, 0x2, URZ ;  /* 0x0000000206227890 */ /* 0x000fe4000fffe0ff */
[----:B------:R-:W-:Y:S01]  /*4a20*/  @UP0 ULEA UR26, UR16, UR11, 0x3 ;  /* 0x0000000b101a0291 */ /* 0x000fe2000f8e18ff */
[----:B------:R-:W-:Y:S01]  /*4a30*/  LOP3.LUT R2, R2, UR27, RZ, 0x3c, !PT ;  /* 0x0000001b02027c12 */ /* 0x000fe2000f8e3cff */
[----:B------:R-:W-:Y:S01]  /*4a40*/  UIADD3 UR32, UPT, UPT, UR30, 0x2, URZ ;  /* 0x000000021e207890 */ /* 0x000fe2000fffe0ff */
[----:B------:R-:W-:Y:S02]  /*4a50*/  UMOV UR31, 0x80004020 ;  /* 0x80004020001f7882 */ /* 0x000fe40000000000 */
[----:B-1----:R-:W-:Y:S01]  /*4a60*/  @P0 SHF.L.U32 R0, R2, 0x1f, RZ ;  /* 0x0000001f02000819 */ /* 0x002fe200000006ff */
[----:B------:R-:W-:Y:S01]  /*4a70*/  UMOV UR35, 0x80004020 ;  /* 0x8000402000237882 */ /* 0x000fe20000000000 */
[----:B------:R-:W-:Y:S01]  /*4a80*/  UMOV UR33, 0x80004020 ;  /* 0x8000402000217882 */ /* 0x000fe20000000000 */
[----:B------:R-:W-:Y:S01]  /*4a90*/  UIADD3 UR15, UPT, UPT, UR15, 0x1, URZ ;  /* 0x000000010f0f7890 */ /* 0x000fe2000fffe0ff */
[----:B------:R2:W3:Y:S01]  /*4aa0*/  @P0 SYNCS.PHASECHK.TRANS64.TRYWAIT P2, [UR26], R0 ;  /* 0x00000000ff0005a7 */ /* 0x0004e2000804111a */
[----:B------:R-:W-:Y:S02]  /*4ab0*/  UIADD3 UR26, UPT, UPT, UR7, 0xf0, URZ ;  /* 0x000000f0071a7890 */ /* 0x000fe4000fffe0ff */
[----:B------:R-:W-:Y:S02]  /*4ac0*/  UISETP.NE.AND UP0, UPT, UR15, UR22, UPT ;  /* 0x000000160f00728c */ /* 0x000fe4000bf05270 */
[----:B------:R-:W-:Y:S01]  /*4ad0*/  UIADD3 UR21, UPT, UPT, UR21, -0x1, URZ ;  /* 0xffffffff15157890 */ /* 0x000fe2000fffe0ff */
[----:B------:R-:W-:Y:S01]  /*4ae0*/  UMOV UR7, 0x80004020 ;  /* 0x8000402000077882 */ /* 0x000fe20000000000 */
[----:B------:R-:W-:Y:S01]  /*4af0*/  UMOV UR5, UR16 ;  /* 0x0000001000057c82 */ /* 0x000fe20008000000 */
[----:B------:R2:W-:Y:S01]  /*4b00*/  UTCHMMA.2CTA gdesc[UR30], gdesc[UR6], tmem[UR20], tmem[UR28], idesc[UR29], UP3 ;  /* 0x00ff1c061e0075ea */ /* 0x0005e20009a00014 */
[----:B------:R-:W-:Y:S01]  /*4b10*/  UPLOP3.LUT UP3, UPT, UPT, UPT, UPT, 0x80, 0x8 ;  /* 0x000000000008789c */ /* 0x000fe20003f6f070 */
[----:B------:R2:W-:Y:S01]  /*4b20*/  UTCHMMA.2CTA gdesc[UR32], gdesc[UR34], tmem[UR20], tmem[UR24], idesc[UR25], UPT ;  /* 0x00ff1822200075ea */ /* 0x0005e2000ba00014 */
[----:B------:R2:W-:Y:S01]  /*4b30*/  UTCBAR.2CTA.MULTICAST [UR26], URZ, UR13 ;  /* 0x000000ff1a0073e9 */ /* 0x0005e2000820080d */
[----:B------:R-:W-:Y:S08]  /*4b40*/  BRA.U UP0, `(.L_x_100) ;  /* 0xfffffffd00787547 */ /* 0x000ff0000b83ffff */
.L_x_97:
[----:B------:R-:W-:Y:S01]  /*4b50*/  UIADD3 UR19, UPT, UPT, UR19, 0x240, URZ ;  /* 0x0000024013137890 */ /* 0x000fe2000fffe0ff */
[----:B------:R-:W-:-:S08]  /*4b60*/  UMOV UR15, UR22 ;  /* 0x00000016000f7c82 */ /* 0x000fd00008000000 */
[----:B------:R4:W-:Y:S01]  /*4b70*/  UTCBAR.2CTA.MULTICAST [UR19], URZ, UR12 ;  /* 0x000000ff130073e9 */ /* 0x0009e2000820080c */
[----:B------:R-:W-:Y:S02]  /*4b80*/  NOP ;  /* 0x0000000000007918 */ /* 0x000fe40000000000 */
.L_x_95:
[----:B------:R-:W-:Y:S01]  /*4b90*/  UIADD3 UR17, UPT, UPT, UR17, 0x1, URZ ;  /* 0x0000000111117890 */ /* 0x000fe2000fffe0ff */
[----:B------:R-:W-:-:S03]  /*4ba0*/  ISETP.NE.AND P0, PT, R8, 0x2, PT ;  /* 0x000000020800780c */ /* 0x000fc60003f05270 */
[----:B------:R-:W-:Y:S01]  /*4bb0*/  UISETP.NE.AND UP0, UPT, UR17, 0x4, UPT ;  /* 0x000000041100788c */ /* 0x000fe2000bf05270 */
[----:B-12---:R-:W-:Y:S02]  /*4bc0*/  SEL R0, RZ, 0x1, P0 ;  /* 0x00000001ff007807 */ /* 0x006fe40000000000 */
[----:B------:R-:W-:Y:S01]  /*4bd0*/  SEL R8, R8, RZ, P0 ;  /* 0x000000ff08087207 */ /* 0x000fe20000000000 */
[----:B------:R-:W-:Y:S01]  /*4be0*/  USEL UR5, URZ, 0x1, UP0 ;  /* 0x00000001ff057887 */ /* 0x000fe20008000000 */
[----:B------:R-:W-:Y:S01]  /*4bf0*/  LOP3.LUT R3, R3, R0, RZ, 0x3c, !PT ;  /* 0x0000000003037212 */ /* 0x000fe200078e3cff */
[----:B------:R-:W-:-:S04]  /*4c00*/  USEL UR17, UR17, URZ, UP0 ;  /* 0x000000ff11117287 */ /* 0x000fc80008000000 */
[----:B------:R-:W-:Y:S01]  /*4c10*/  LOP3.LUT R9, R9, UR5, RZ, 0x3c, !PT ;  /* 0x0000000509097c12 */ /* 0x000fe2000f8e3cff */
[----:B------:R-:W-:Y:S07]  /*4c20*/  @P1 BRA `(.L_x_101) ;  /* 0xfffffff800b01947 */ /* 0x000fee000383ffff */
[----:B------:R-:W1:Y:S01]  /*4c30*/  S2UR UR4, SR_CgaCtaId ;  /* 0x00000000000479c3 */ /* 0x000e620000008800 */
[----:B------:R-:W-:Y:S01]  /*4c40*/  ELECT P0, URZ, PT ;  /* 0x0000000000ff782f */ /* 0x000fe20003800000 */
[----:B------:R-:W-:Y:S01]  /*4c50*/  HFMA2 R0, -RZ, RZ, 0, 5.9604644775390625e-08 ;  /* 0x00000001ff007431 */ /* 0x000fe200000001ff */
[----:B------:R-:W-:-:S05]  /*4c60*/  UMOV UR5, 0x40 ;  /* 0x0000004000057882 */ /* 0x000fca0000000000 */
[----:B------:R-:W-:Y:S01]  /*4c70*/  UVIRTCOUNT.DEALLOC.SMPOOL 0x80 ;  /* 0x000000800000784c */ /* 0x000fe20000000000 */
[----:B------:R-:W-:Y:S02]  /*4c80*/  UISETP.NE.AND UP0, UPT, UR9, URZ, UPT ;  /* 0x000000ff0900728c */ /* 0x000fe4000bf05270 */
[----:B-1----:R-:W-:-:S09]  /*4c90*/  ULEA UR4, UR4, UR5, 0x18 ;  /* 0x0000000504047291 */ /* 0x002fd2000f8ec0ff */
[----:B------:R1:W-:Y:S01]  /*4ca0*/  @P0 STS.U8 [UR4+0x1c], R0 ;  /* 0x00001c00ff000988 */ /* 0x0003e20008000004 */
[----:B------:R-:W-:Y:S05]  /*4cb0*/  BRA.U UP0, `(.L_x_102) ;  /* 0x0000000100a07547 */ /* 0x000fea000b800000 */
[----:B------:R-:W-:Y:S01]  /*4cc0*/  UIADD3 UR5, UPT, UPT, UR11, 0x260, URZ ;  /* 0x000002600b057890 */ /* 0x000fe2000fffe0ff */
[----:B------:R-:W-:-:S03]  /*4cd0*/  SHF.L.U32 R3, R9, 0x1f, RZ ;  /* 0x0000001f09037819 */ /* 0x000fc600000006ff */
[----:B------:R-:W-:-:S09]  /*4ce0*/  ULEA UR6, UR17, UR5, 0x3 ;  /* 0x0000000511067291 */ /* 0x000fd2000f8e18ff */
[----:B------:R-:W2:Y:S02]  /*4cf0*/  SYNCS.PHASECHK.TRANS64.TRYWAIT P0, [UR6], R3 ;  /* 0x00000003ff0075a7 */ /* 0x000ea40008001106 */
[----:B--2---:R-:W-:Y:S05]  /*4d00*/  @!P0 BRA `(.L_x_103) ;  /* 0x0000005000688947 */ /* 0x004fea0003800000 */
.L_x_242:
        /* <DEDUP_REMOVED lines=9> */
.L_x_244:
        /* <DEDUP_REMOVED lines=9> */
.L_x_246:
[----:B------:R-:W-:-:S04]  /*4e30*/  UIADD3 UR7, UPT, UPT, UR7, 0x1, URZ ;  /* 0x0000000107077890 */ /* 0x000fc8000fffe0ff */
[----:B------:R-:W-:-:S04]  /*4e40*/  UISETP.NE.AND UP1, UPT, UR7, 0x4, UPT ;  /* 0x000000040700788c */ /* 0x000fc8000bf25270 */
[----:B------:R-:W-:Y:S02]  /*4e50*/  USEL UR6, URZ, 0x1, UP1 ;  /* 0x00000001ff067887 */ /* 0x000fe40008800000 */
[----:B------:R-:W-:-:S04]  /*4e60*/  USEL UR7, UR7, URZ, UP1 ;  /* 0x000000ff07077287 */ /* 0x000fc80008800000 */
[----:B------:R-:W-:Y:S01]  /*4e70*/  ULEA UR7, UR7, UR5, 0x3 ;  /* 0x0000000507077291 */ /* 0x000fe2000f8e18ff */
[----:B-1----:R-:W-:-:S04]  /*4e80*/  LOP3.LUT R3, R2, UR6, RZ, 0x3c, !PT ;  /* 0x0000000602037c12 */ /* 0x002fc8000f8e3cff */
[----:B------:R-:W-:Y:S01]  /*4e90*/  SHF.L.U32 R3, R3, 0x1f, RZ ;  /* 0x0000001f03037819 */ /* 0x000fe200000006ff */
[----:B------:R-:W-:-:S04]  /*4ea0*/  IMAD.U32 R0, RZ, RZ, UR7 ;  /* 0x00000007ff007e24 */ /* 0x000fc8000f8e00ff */
[----:B------:R1:W2:Y:S03]  /*4eb0*/  SYNCS.PHASECHK.TRANS64.TRYWAIT P0, [R0+URZ], R3 ;  /* 0x00000003000075a7 */ /* 0x0002a600080011ff */
[----:B--2---:R-:W-:Y:S05]  /*4ec0*/  @!P0 NANOSLEEP.SYNCS 0x989680 ;  /* 0x009896800000895d */ /* 0x004fea0003900000 */
[----:B------:R-:W2:Y:S02]  /*4ed0*/  @!P0 SYNCS.PHASECHK.TRANS64 P0, [R0+URZ], R3 ;  /* 0x00000003000085a7 */ /* 0x000ea400080010ff */
[----:B--2---:R-:W-:Y:S05]  /*4ee0*/  @P0 BRA `(.L_x_106) ;  /* 0x0000000000200947 */ /* 0x004fea0003800000 */
.L_x_107:
[----:B--2---:R2:W1:Y:S02]  /*4ef0*/  SYNCS.PHASECHK.TRANS64.TRYWAIT P0, [R0+URZ], R3 ;  /* 0x00000003000075a7 */ /* 0x00446400080011ff */
[----:B-1----:R-:W-:Y:S05]  /*4f00*/  @!P0 NANOSLEEP.SYNCS 0x989680 ;  /* 0x009896800000895d */ /* 0x002fea0003900000 */
[----:B------:R-:W1:Y:S02]  /*4f10*/  @!P0 SYNCS.PHASECHK.TRANS64 P0, [R0+URZ], R3 ;  /* 0x00000003000085a7 */ /* 0x000e6400080010ff */
[----:B-1----:R-:W-:Y:S05]  /*4f20*/  @!P0 BRA `(.L_x_107) ;  /* 0xfffffffc00f08947 */ /* 0x002fea000383ffff */
[----:B------:R-:W-:Y:S05]  /*4f30*/  BRA `(.L_x_106) ;  /* 0x00000000000c7947 */ /* 0x000fea0003800000 */
.L_x_102:
[----:B------:R-:W-:-:S04]  /*4f40*/  UIADD3 UR5, UPT, UPT, UR11, 0x2a0, URZ ;  /* 0x000002a00b057890 */ /* 0x000fc8000fffe0ff */
[----:B------:R-:W-:-:S09]  /*4f50*/  UPRMT UR5, UR8, 0x654, UR5 ;  /* 0x0000065408057896 */ /* 0x000fd20008000005 */
[----:B------:R-:W-:Y:S03]  /*4f60*/  SYNCS.ARRIVE.TRANS64.RED.A1T0 RZ, [UR5], RZ ;  /* 0x000000ffffff79a7 */ /* 0x000fe60008100405 */
.L_x_106:
[----:B-12---:R-:W-:Y:S01]  /*4f70*/  SHF.L.U32 R3, RZ, 0x1f, RZ ;  /* 0x0000001fff037819 */ /* 0x006fe200000006ff */
[----:B------:R-:W-:Y:S01]  /*4f80*/  UIADD3 UR5, UPT, UPT, UR11, 0x2a0, URZ ;  /* 0x000002a00b057890 */ /* 0x000fe2000fffe0ff */
[----:B------:R-:W-:Y:S02]  /*4f90*/  PLOP3.LUT P0, PT, PT, PT, UP0, 0x80, 0x8 ;  /* 0x000000000008781c */ /* 0x000fe40003f0f008 */
[----:B------:R-:W1:Y:S02]  /*4fa0*/  SYNCS.PHASECHK.TRANS64.TRYWAIT P1, [UR11+0x2a0], R3 ;  /* 0x0002a003ff0075a7 */ /* 0x000e64000802110b */
[----:B-1----:R-:W-:Y:S09]  /*4fb0*/  @!P1 BRA `(.L_x_108) ;  /* 0x0000005000049947 */ /* 0x002ff20003800000 */
.L_x_248:
[----:B------:R-:W-:Y:S02]  /*4fc0*/  @!UP0 UPRMT UR5, UR8, 0x654, UR5 ;  /* 0x0000065408058896 */ /* 0x000fe40008000005 */
[----:B------:R-:W-:Y:S01]  /*4fd0*/  ULOP3.LUT UR6, UR18, 0xffff, URZ, 0xc0, !UPT ;  /* 0x0000ffff12067892 */ /* 0x000fe2000f8ec0ff */
[----:B------:R-:W-:-:S03]  /*4fe0*/  UMOV UR8, 0xffff ;  /* 0x0000ffff00087882 */ /* 0x000fc60000000000 */
[----:B------:R-:W-:-:S03]  /*4ff0*/  USHF.R.U32.HI UR6, URZ, 0x5, UR6 ;  /* 0x00000005ff067899 */ /* 0x000fc60008011606 */
[----:B------:R-:W-:Y:S01]  /*5000*/  @!P0 SYNCS.ARRIVE.TRANS64.RED.A1T0 RZ, [UR5], RZ ;  /* 0x000000ffffff89a7 */ /* 0x000fe20008100405 */
[----:B------:R-:W-:Y:S01]  /*5010*/  NOP ;  /* 0x0000000000007918 */ /* 0x000fe20000000000 */
[----:B-1----:R-:W1:Y:S01]  /*5020*/  LDS R0, [UR4+0x14] ;  /* 0x00001404ff007984 */ /* 0x002e620008000800 */
[----:B------:R-:W-:Y:S01]  /*5030*/  USHF.L.U32 UR8, UR8, UR6, URZ ;  /* 0x0000000608087299 */ /* 0x000fe200080006ff */
[----:B------:R-:W-:Y:S02]  /*5040*/  UMOV UR5, 0x1 ;  /* 0x0000000100057882 */ /* 0x000fe40000000000 */
[----:B------:R-:W-:-:S03]  /*5050*/  USHF.L.U32 UR5, UR5, UR6, URZ ;  /* 0x0000000605057299 */ /* 0x000fc600080006ff */
[----:B-1----:R-:W-:-:S04]  /*5060*/  LOP3.LUT R0, R0, UR8, RZ, 0xc0, !PT ;  /* 0x0000000800007c12 */ /* 0x002fc8000f8ec0ff */
[----:B------:R-:W-:-:S13]  /*5070*/  ISETP.NE.AND P0, PT, R0, UR8, PT ;  /* 0x0000000800007c0c */ /* 0x000fda000bf05270 */
[----:B------:R-:W-:Y:S05]  /*5080*/  @P0 BRA `(.L_x_109) ;  /* 0x0000000000580947 */ /* 0x000fea0003800000 */
[----:B------:R-:W1:Y:S02]  /*5090*/  LDS R0, [UR4+0x18] ;  /* 0x00001804ff007984 */ /* 0x000e640008000800 */
[----:B-1----:R-:W-:-:S04]  /*50a0*/  LOP3.LUT R0, R0, UR5, RZ, 0xc0, !PT ;  /* 0x0000000500007c12 */ /* 0x002fc8000f8ec0ff */
[----:B------:R-:W-:-:S13]  /*50b0*/  ISETP.NE.AND P0, PT, R0, UR5, PT ;  /* 0x0000000500007c0c */ /* 0x000fda000bf05270 */
[----:B------:R-:W-:Y:S05]  /*50c0*/  @P0 BRA `(.L_x_110) ;  /* 0x00000000003c0947 */ /* 0x000fea0003800000 */
[----:B------:R-:W1:Y:S01]  /*50d0*/  S2R R2, SR_LANEID ;  /* 0x0000000000027919 */ /* 0x000e620000000000 */
[----:B------:R-:W-:Y:S01]  /*50e0*/  ULOP3.LUT UR8, URZ, UR8, URZ, 0x33, !UPT ;  /* 0x00000008ff087292 */ /* 0x000fe2000f8e33ff */
[----:B------:R-:W-:Y:S01]  /*50f0*/  LOP3.LUT R4, RZ, UR5, RZ, 0x33, !PT ;  /* 0x00000005ff047c12 */ /* 0x000fe2000f8e33ff */
[----:B------:R-:W-:Y:S02]  /*5100*/  VOTEU.ANY UR7, UPT, PT ;  /* 0x0000000000077886 */ /* 0x000fe400038e0100 */
[----:B------:R-:W-:Y:S01]  /*5110*/  UFLO.U32 UR7, UR7 ;  /* 0x00000007000772bd */ /* 0x000fe200080e0000 */
[----:B------:R-:W2:Y:S01]  /*5120*/  REDUX UR5, R4 ;  /* 0x00000000040573c4 */ /* 0x000ea20000000000 */
[----:B------:R-:W-:-:S06]  /*5130*/  IMAD.U32 R0, RZ, RZ, UR8 ;  /* 0x00000008ff007e24 */ /* 0x000fcc000f8e00ff */
[----:B------:R1:W-:Y:S01]  /*5140*/  UTCATOMSWS.AND URZ, UR8 ;  /* 0x0000000800ff79e3 */ /* 0x0003e20008000000 */
[----:B------:R-:W3:Y:S01]  /*5150*/  REDUX UR6, R0 ;  /* 0x00000000000673c4 */ /* 0x000ee20000000000 */
[----:B-1----:R-:W-:Y:S01]  /*5160*/  ISETP.EQ.U32.AND P0, PT, R2, UR7, PT ;  /* 0x0000000702007c0c */ /* 0x002fe2000bf02070 */
[----:B--2---:R-:W-:Y:S01]  /*5170*/  IMAD.U32 R2, RZ, RZ, UR5 ;  /* 0x00000005ff027e24 */ /* 0x004fe2000f8e00ff */
[----:B---3--:R-:W-:-:S11]  /*5180*/  MOV R3, UR6 ;  /* 0x0000000600037c02 */ /* 0x008fd60008000f00 */
[----:B------:R1:W-:Y:S04]  /*5190*/  @P0 ATOMS.AND RZ, [UR4+0x14], R3 ;  /* 0x00001403ffff098c */ /* 0x0003e8000a800004 */
[----:B------:R1:W-:Y:S01]  /*51a0*/  @P0 ATOMS.AND RZ, [UR4+0x18], R2 ;  /* 0x00001802ffff098c */ /* 0x0003e2000a800004 */
[----:B------:R-:W-:Y:S05]  /*51b0*/  BRA `(.L_x_111) ;  /* 0x0000000000147947 */ /* 0x000fea0003800000 */
.L_x_110:
[----:B------:R-:W-:Y:S02]  /*51c0*/  MOV R2, 0x51e0 ;  /* 0x000051e000027802 */ /* 0x000fe40000000f00 */
[----:B---345:R-:W-:Y:S05]  /*51d0*/  CALL.REL.NOINC `($__internal_0_$__cuda_sm10x_tcgen05_guardrail_trap_col_being_dealloced_not_returned_by_alloc) ;  /* 0x0000005000a07944 */ /* 0x038fea0003c00000 */
[----:B------:R-:W-:Y:S05]  /*51e0*/  BRA `(.L_x_111) ;  /* 0x0000000000087947 */ /* 0x000fea0003800000 */
.L_x_109:
[----:B------:R-:W-:Y:S02]  /*51f0*/  MOV R2, 0x5210 ;  /* 0x0000521000027802 */ /* 0x000fe40000000f00 */
[----:B---345:R-:W-:Y:S05]  /*5200*/  CALL.REL.NOINC `($__internal_2_$__cuda_sm10x_tcgen05_guardrail_trap_unallocated_columns_being_dealloced) ;  /* 0x0000005000ac7944 */ /* 0x038fea0003c00000 */
.L_x_111:
[----:B------:R-:W-:Y:S01]  /*5210*/  NOP ;  /* 0x0000000000007918 */ /* 0x000fe20000000000 */
[----:B----4-:R-:W-:Y:S05]  /*5220*/  EXIT ;  /* 0x000000000000794d */ /* 0x010fea0003800000 */
.L_x_82:
[----:B------:R-:W-:-:S09]  /*5230*/  UISETP.NE.OR UP5, UPT, UR10, 0x3, !UP5 ;  /* 0x000000030a00788c */ /* 0x000fd2000efa5670 */
[----:B------:R-:W-:Y:S05]  /*5240*/  BRA.U UP5, `(.L_x_112) ;  /* 0x0000000d05f47547 */ /* 0x000fea000b800000 */
[----:B------:R-:W1:Y:S01]  /*5250*/  LDC R0, c[0x0][0xb30] ;  /* 0x0002cc00ff007b82 */ /* 0x000e620000000800 */
[----:B------:R-:W2:Y:S01]  /*5260*/  LDCU.64 UR8, c[0x0][0x888] ;  /* 0x00011100ff0877ac */ /* 0x000ea20008000a00 */
[----:B------:R-:W-:Y:S02]  /*5270*/  HFMA2 R25, -RZ, RZ, 0, 0 ;  /* 0x00000000ff197431 */ /* 0x000fe400000001ff */
[----:B------:R-:W-:Y:S01]  /*5280*/  IMAD.MOV.U32 R32, RZ, RZ, 0x1 ;  /* 0x00000001ff207424 */ /* 0x000fe200078e00ff */
[----:B------:R-:W-:Y:S01]  /*5290*/  MOV R23, 0x1000 ;  /* 0x0000100000177802 */ /* 0x000fe20000000f00 */
[----:B------:R-:W3:Y:S01]  /*52a0*/  LDCU.64 UR4, c[0x0][0x890] ;  /* 0x00011200ff0477ac */ /* 0x000ee20008000a00 */
[----:B------:R-:W-:Y:S01]  /*52b0*/  IMAD.MOV.U32 R27, RZ, RZ, RZ ;  /* 0x000000ffff1b7224 */ /* 0x000fe200078e00ff */
[----:B------:R-:W4:Y:S01]  /*52c0*/  LDC R19, c[0x0][0x370] ;  /* 0x0000dc00ff137b82 */ /* 0x000f220000000800 */
[----:B------:R-:W-:Y:S01]  /*52d0*/  UMOV UR7, 0x400 ;  /* 0x0000040000077882 */ /* 0x000fe20000000000 */
[----:B------:R-:W-:-:S02]  /*52e0*/  UPLOP3.LUT UP1, UPT, UPT, UPT, UPT, 0x40, 0x4 ;  /* 0x000000000004789c */ /* 0x000fc40003f2e870 */
[----:B------:R-:W-:-:S04]  /*52f0*/  ULEA UR7, UR37, UR7, 0x18 ;  /* 0x0000000725077291 */ /* 0x000fc8000f8ec0ff */
[----:B------:R-:W4:Y:S01]  /*5300*/  LDC R2, c[0x0][0xb0c] ;  /* 0x0002c300ff027b82 */ /* 0x000f220000000800 */
[----:B------:R-:W-:Y:S02]  /*5310*/  UIADD3 UR13, UPT, UPT, UR7, 0x1f0, URZ ;  /* 0x000001f0070d7890 */ /* 0x000fe4000fffe0ff */
[----:B--2---:R-:W-:Y:S02]  /*5320*/  UISETP.NE.U32.AND UP3, UPT, UR8, URZ, UPT ;  /* 0x000000ff0800728c */ /* 0x004fe4000bf65070 */
[----:B------:R-:W-:Y:S02]  /*5330*/  UIADD3 UR33, UPT, UPT, UR7, 0x1e0, URZ ;  /* 0x000001e007217890 */ /* 0x000fe4000fffe0ff */
[----:B---3--:R-:W-:Y:S01]  /*5340*/  UISETP.NE.U32.AND UP4, UPT, UR4, URZ, UPT ;  /* 0x000000ff0400728c */ /* 0x008fe2000bf85070 */
[----:B------:R-:W2:Y:S01]  /*5350*/  LDC R18, c[0x0][0xb20] ;  /* 0x0002c800ff127b82 */ /* 0x000ea20000000800 */
[----:B-1----:R-:W-:Y:S01]  /*5360*/  ISETP.NE.AND P1, PT, R0, 0x1, PT ;  /* 0x000000010000780c */ /* 0x002fe20003f25270 */
[----:B------:R-:W-:-:S02]  /*5370*/  UISETP.NE.AND.EX UP3, UPT, UR9, URZ, UPT, UP3 ;  /* 0x000000ff0900728c */ /* 0x000fc4000bf65330 */
[----:B------:R-:W-:Y:S02]  /*5380*/  UIADD3 UR25, UPT, UPT, UR7, 0x1e8, URZ ;  /* 0x000001e807197890 */ /* 0x000fe4000fffe0ff */
[----:B------:R-:W-:Y:S02]  /*5390*/  UPRMT UR13, UR37, 0x654, UR13 ;  /* 0x00000654250d7896 */ /* 0x000fe4000800000d */
[----:B------:R-:W1:Y:S01]  /*53a0*/  LDC.64 R36, c[0x0][0x348] ;  /* 0x0000d200ff247b82 */ /* 0x000e620000000a00 */
[----:B------:R-:W-:-:S07]  /*53b0*/  UISETP.NE.AND.EX UP4, UPT, UR5, URZ, UPT, UP4 ;  /* 0x000000ff0500728c */ /* 0x000fce000bf85340 */
[----:B------:R-:W3:Y:S08]  /*53c0*/  LDC.64 R16, c[0x0][0xb10] ;  /* 0x0002c400ff107b82 */ /* 0x000ef00000000a00 */
[----:B------:R-:W1:Y:S08]  /*53d0*/  LDC.64 R6, c[0x0][0xb18] ;  /* 0x0002c600ff067b82 */ /* 0x000e700000000a00 */
[----:B------:R-:W1:Y:S08]  /*53e0*/  LDC.64 R4, c[0x0][0xb28] ;  /* 0x0002ca00ff047b82 */ /* 0x000e700000000a00 */
[----:B--2-4-:R-:W1:Y:S02]  /*53f0*/  LDC R22, c[0x0][0x374] ;  /* 0x0000dd00ff167b82 */ /* 0x014e640000000800 */
.L_x_122:
[----:B------:R-:W-:Y:S02]  /*5400*/  LEA R0, R27, UR7, 0x3 ;  /* 0x000000071b007c11 */ /* 0x000fe4000f8e18ff */
[----:B------:R-:W-:Y:S02]  /*5410*/  SHF.L.U32 R3, R25, 0x1f, RZ ;  /* 0x0000001f19037819 */ /* 0x000fe400000006ff */
[----:B------:R-:W-:Y:S02]  /*5420*/  LEA R28, R27, UR7, 0x4 ;  /* 0x000000071b1c7c11 */ /* 0x000fe4000f8e20ff */
[----:B--2---:R-:W2:Y:S02]  /*5430*/  SYNCS.PHASECHK.TRANS64.TRYWAIT P0, [R0+URZ+0x220], R3 ;  /* 0x00022003000075a7 */ /* 0x004ea400080011ff */
[----:B--2---:R-:W-:Y:S05]  /*5440*/  @!P0 BRA `(.L_x_113) ;  /* 0x0000004800f88947 */ /* 0x004fea0003800000 */
.L_x_249:
[----:B------:R-:W-:Y:S01]  /*5450*/  ISETP.GE.AND P0, PT, R26, 0x1, PT ;  /* 0x000000011a00780c */ /* 0x000fe20003f06270 */
[----:B-----5:R-:W4:Y:S01]  /*5460*/  LDS.128 R28, [R28+0x2b0] ;  /* 0x0002b0001c1c7984 */ /* 0x020f220000000c00 */
[----:B--2---:R-:W-:Y:S01]  /*5470*/  VIADD R0, R0, 0x230 ;  /* 0x0000023000007836 */ /* 0x004fe20000000000 */
[----:B------:R-:W-:Y:S01]  /*5480*/  @!PT LDS RZ, [RZ] ;  /* 0x00000000fffff984 */ /* 0x000fe20000000800 */
[----:B------:R-:W-:Y:S01]  /*5490*/  @!PT LDS RZ, [RZ] ;  /* 0x00000000fffff984 */ /* 0x000fe20000000800 */
[----:B------:R-:W-:Y:S01]  /*54a0*/  @!PT LDS RZ, [RZ] ;  /* 0x00000000fffff984 */ /* 0x000fe20000000800 */
[----:B------:R-:W-:Y:S01]  /*54b0*/  @!PT LDS RZ, [RZ] ;  /* 0x00000000fffff984 */ /* 0x000fe20000000800 */
[----:B------:R2:W-:Y:S06]  /*54c0*/  MEMBAR.ALL.CTA ;  /* 0x0000000000007992 */ /* 0x0005ec0000008000 */
[----:B--2---:R-:W2:Y:S01]  /*54d0*/  FENCE.VIEW.ASYNC.S ;  /* 0x00000000000073c6 */ /* 0x004ea20000000000 */
[----:B------:R-:W-:Y:S04]  /*54e0*/  PRMT R0, RZ, 0x654, R0 ;  /* 0x00000654ff007816 */ /* 0x000fe80000000000 */
[----:B--2---:R2:W-:Y:S01]  /*54f0*/  SYNCS.ARRIVE.TRANS64.RED.A1T0 RZ, [R0+URZ], RZ ;  /* 0x000000ff00ff79a7 */ /* 0x0045e200081004ff */
[----:B----4-:R-:W-:Y:S11]  /*5500*/  LOP3.LUT P3, RZ, R30, 0x1, RZ, 0xc0, !PT ;  /* 0x000000011eff7812 */ /* 0x010ff6000786c0ff */
[----:B------:R-:W-:Y:S02]  /*5510*/  @!UPT UIADD3 URZ, UPT, UPT, URZ, URZ, URZ ;  /* 0x000000fffffff290 */ /* 0x000fe4000fffe0ff */
[----:B------:R-:W-:Y:S02]  /*5520*/  @P3 MOV R13, R28 ;  /* 0x0000001c000d3202 */ /* 0x000fe40000000f00 */
[----:B------:R-:W-:Y:S01]  /*5530*/  @P3 LOP3.LUT R8, R29, 0xffff, RZ, 0xc0, !PT ;  /* 0x0000ffff1d083812 */ /* 0x000fe200078ec0ff */
[----:B--2---:R-:W-:Y:S06]  /*5540*/  @!P0 BRA `(.L_x_114) ;  /* 0x0000000000a48947 */ /* 0x004fec0003800000 */
[----:B-1----:R-:W-:Y:S01]  /*5550*/  IMAD.HI.U32 R33, R22, R7, RZ ;  /* 0x0000000716217227 */ /* 0x002fe200078e00ff */
[----:B------:R-:W-:Y:S02]  /*5560*/  ISETP.NE.AND P0, PT, R6, 0x1, PT ;  /* 0x000000010600780c */ /* 0x000fe40003f05270 */
[----:B------:R-:W-:Y:S01]  /*5570*/  ISETP.NE.AND P2, PT, R26, 0x1, PT ;  /* 0x000000011a00780c */ /* 0x000fe20003f45270 */
[----:B---3--:R-:W-:Y:S01]  /*5580*/  IMAD.HI.U32 R34, R19, R16, RZ ;  /* 0x0000001013227227 */ /* 0x008fe200078e00ff */
[----:B------:R-:W-:Y:S02]  /*5590*/  SHF.R.U32.HI R33, RZ, R18, R33 ;  /* 0x00000012ff217219 */ /* 0x000fe40000011621 */
[----:B------:R-:W-:Y:S01]  /*55a0*/  ISETP.NE.AND P4, PT, R2, 0x1, PT ;  /* 0x000000010200780c */ /* 0x000fe20003f85270 */
[----:B------:R-:W-:Y:S01]  /*55b0*/  IMAD.HI.U32 R38, R13, R16, RZ ;  /* 0x000000100d267227 */ /* 0x000fe200078e00ff */
[----:B------:R-:W-:Y:S02]  /*55c0*/  SHF.R.U32.HI R34, RZ, R17, R34 ;  /* 0x00000011ff227219 */ /* 0x000fe40000011622 */
[----:B------:R-:W-:Y:S01]  /*55d0*/  SEL R3, R22, R33, !P0 ;  /* 0x0000002116037207 */ /* 0x000fe20004000000 */
[C---:B------:R-:W-:Y:S01]  /*55e0*/  IMAD.HI.U32 R33, R8.reuse, R7, RZ ;  /* 0x0000000708217227 */ /* 0x040fe200078e00ff */
[----:B------:R-:W-:Y:S02]  /*55f0*/  SEL R11, R19, R34, !P4 ;  /* 0x00000022130b7207 */ /* 0x000fe40006000000 */
[----:B------:R-:W-:Y:S01]  /*5600*/  SHF.R.U32.HI R38, RZ, R17, R38 ;  /* 0x00000011ff267219 */ /* 0x000fe20000011626 */
[----:B------:R-:W-:Y:S01]  /*5610*/  IMAD.HI.U32 R40, R3, R4, RZ ;  /* 0x0000000403287227 */ /* 0x000fe200078e00ff */
[----:B------:R-:W-:Y:S03]  /*5620*/  SHF.R.U32.HI R33, RZ, R18, R33 ;  /* 0x00000012ff217219 */ /* 0x000fe60000011621 */
[----:B------:R-:W-:Y:S01]  /*5630*/  IMAD.HI.U32 R34, R11, R4, RZ ;  /* 0x000000040b227227 */ /* 0x000fe200078e00ff */
[----:B------:R-:W-:Y:S02]  /*5640*/  @P2 SHF.R.U32.HI R3, RZ, R5, R40 ;  /* 0x00000005ff032219 */ /* 0x000fe40000011628 */
[----:B------:R-:W-:Y:S02]  /*5650*/  SEL R9, R8, R33, !P0 ;  /* 0x0000002108097207 */ /* 0x000fe40004000000 */
[----:B------:R-:W-:Y:S01]  /*5660*/  @P2 SHF.R.U32.HI R11, RZ, R5, R34 ;  /* 0x00000005ff0b2219 */ /* 0x000fe20000011622 */
[C---:B------:R-:W-:Y:S01]  /*5670*/  IMAD R10, R26.reuse, R3, RZ ;  /* 0x000000031a0a7224 */ /* 0x040fe200078e02ff */
[----:B------:R-:W-:Y:S01]  /*5680*/  SEL R3, R13, R38, !P4 ;  /* 0x000000260d037207 */ /* 0x000fe20006000000 */
[C---:B------:R-:W-:Y:S03]  /*5690*/  IMAD.HI.U32 R14, R9.reuse, R4, RZ ;  /* 0x00000004090e7227 */ /* 0x040fe600078e00ff */
[----:B------:R-:W-:Y:S01]  /*56a0*/  ISETP.GE.AND P0, PT, R9, R10, PT ;  /* 0x0000000a0900720c */ /* 0x000fe20003f06270 */
[C---:B------:R-:W-:Y:S01]  /*56b0*/  IMAD R12, R26.reuse, R11, RZ ;  /* 0x0000000b1a0c7224 */ /* 0x040fe200078e02ff */
[-C--:B------:R-:W-:Y:S04]  /*56c0*/  SHF.R.U32.HI R14, RZ, R5.reuse, R14 ;  /* 0x00000005ff0e7219 */ /* 0x080fe8000001160e */
[----:B------:R-:W-:Y:S02]  /*56d0*/  ISETP.GE.OR P0, PT, R3, R12, P0 ;  /* 0x0000000c0300720c */ /* 0x000fe40000706670 */
[----:B------:R-:W-:Y:S05]  /*56e0*/  SEL R15, R9, R14, !P2 ;  /* 0x0000000e090f7207 */ /* 0x000fea0005000000 */
[----:B------:R-:W-:Y:S04]  /*56f0*/  IMAD.MOV R14, RZ, RZ, -R15 ;  /* 0x000000ffff0e7224 */ /* 0x000fe800078e0a0f */
[----:B------:R-:W-:Y:S02]  /*5700*/  IMAD R14, R26, R14, R9 ;  /* 0x0000000e1a0e7224 */ /* 0x000fe400078e0209 */
[C---:B------:R-:W-:Y:S05]  /*5710*/  @!P0 IMAD.HI.U32 R10, R3.reuse, R4, RZ ;  /* 0x00000004030a8227 */ /* 0x040fea00078e00ff */
[----:B------:R-:W-:Y:S04]  /*5720*/  @!P0 SHF.R.U32.HI R10, RZ, R5, R10 ;  /* 0x00000005ff0a8219 */ /* 0x000fe8000001160a */
[----:B------:R-:W-:Y:S01]  /*5730*/  @!P0 SEL R0, R3, R10, !P2 ;  /* 0x0000000a03008207 */ /* 0x000fe20005000000 */
[----:B------:R-:W-:Y:S03]  /*5740*/  IMAD.MOV R10, RZ, RZ, -R3 ;  /* 0x000000ffff0a7224 */ /* 0x000fe600078e0a03 */
[----:B------:R-:W-:Y:S01]  /*5750*/  @!P0 IADD3 R15, PT, PT, R15, -R0, RZ ;  /* 0x800000000f0f8210 */ /* 0x000fe20007ffe0ff */
[----:B------:R-:W-:Y:S01]  /*5760*/  @!P0 IMAD R0, R11, R14, R0 ;  /* 0x0000000e0b008224 */ /* 0x000fe200078e0200 */
[----:B------:R-:W-:Y:S01]  /*5770*/  IADD3 R11, PT, PT, -R9, RZ, RZ ;  /* 0x000000ff090b7210 */ /* 0x000fe20007ffe1ff */
[----:B------:R-:W-:Y:S02]  /*5780*/  IMAD R13, R2, R10, R13 ;  /* 0x0000000a020d7224 */ /* 0x000fe400078e020d */
[----:B------:R-:W-:Y:S02]  /*5790*/  @!P0 IMAD R9, R15, R26, R3 ;  /* 0x0000001a0f098224 */ /* 0x000fe400078e0203 */
[----:B------:R-:W-:Y:S02]  /*57a0*/  @!P0 IMAD.MOV.U32 R3, RZ, RZ, R0 ;  /* 0x000000ffff038224 */ /* 0x000fe400078e0000 */
[----:B------:R-:W-:Y:S02]  /*57b0*/  IMAD R8, R6, R11, R8 ;  /* 0x0000000b06087224 */ /* 0x000fe400078e0208 */
[----:B------:R-:W-:Y:S02]  /*57c0*/  IMAD R13, R3, R2, R13 ;  /* 0x00000002030d7224 */ /* 0x000fe400078e020d */
[----:B------:R-:W-:Y:S02]  /*57d0*/  IMAD R8, R9, R6, R8 ;  /* 0x0000000609087224 */ /* 0x000fe400078e0208 */
.L_x_114:
[----:B------:R-:W-:Y:S05]  /*57e0*/  BRA.U UP1, `(.L_x_115) ;  /* 0x0000000101107547 */ /* 0x000fea000b800000 */
[----:B------:R-:W-:Y:S04]  /*57f0*/  MOV R0, UR6 ;  /* 0x0000000600007c02 */ /* 0x000fe80008000f00 */
[----:B------:R-:W-:Y:S04]  /*5800*/  SHF.L.U32 R3, R0, 0x1f, RZ ;  /* 0x0000001f00037819 */ /* 0x000fe800000006ff */
[----:B------:R-:W2:Y:S02]  /*5810*/  SYNCS.PHASECHK.TRANS64.TRYWAIT P0, [UR7+0x218], R3 ;  /* 0x00021803ff0075a7 */ /* 0x000ea40008001107 */
[----:B--2---:R-:W-:Y:S05]  /*5820*/  @!P0 BRA `(.L_x_116) ;  /* 0x0000004800148947 */ /* 0x004fea0003800000 */
.L_x_115:
[----:B------:R-:W-:Y:S02]  /*5830*/  R2UR UR34, R20 ;  /* 0x00000000142272ca */ /* 0x000fe400000e0000 */
[----:B------:R-:W-:Y:S02]  /*5840*/  R2UR UR35, R21 ;  /* 0x00000000152372ca */ /* 0x000fe400000e0000 */
[----:B------:R-:W-:Y:S02]  /*5850*/  ISETP.NE.U32.AND P2, PT, RZ, UR4, PT ;  /* 0x00000004ff007c0c */ /* 0x000fe4000bf45070 */
[----:B------:R-:W-:Y:S02]  /*5860*/  SHF.L.U32 R12, R32, 0x1f, RZ ;  /* 0x0000001f200c7819 */ /* 0x000fe400000006ff */
[----:B------:R-:W-:Y:S05]  /*5870*/  ISETP.NE.AND.EX P2, PT, RZ, UR5, PT, P2 ;  /* 0x00000005ff007c0c */ /* 0x000fea000bf45320 */
[----:B------:R-:W-:Y:S02]  /*5880*/  UIMAD UR34, UR34, 0x60, URZ ;  /* 0x00000060222278a4 */ /* 0x000fe4000f8e02ff */
[----:B------:R-:W-:Y:S01]  /*5890*/  USHF.L.U32 UR35, UR35, 0x6, URZ ;  /* 0x0000000623237899 */ /* 0x000fe200080006ff */
[----:B------:R-:W-:Y:S11]  /*58a0*/  BRA.U !UP4, `(.L_x_117) ;  /* 0x000000010c347547 */ /* 0x000ff6000b800000 */
[----:B------:R-:W-:Y:S01]  /*58b0*/  UPLOP3.LUT UP0, UPT, UPT, UPT, UP3, 0x80, 0x8 ;  /* 0x000000000008789c */ /* 0x000fe20003f0f030 */
[----:B--2---:R-:W-:Y:S02]  /*58c0*/  HFMA2 R0, -RZ, RZ, 0, 5.9604644775390625e-08 ;  /* 0x00000001ff007431 */ /* 0x004fe400000001ff */
[----:B------:R-:W-:Y:S03]  /*58d0*/  IMAD.MOV.U32 R59, RZ, RZ, 0x1 ;  /* 0x00000001ff3b7424 */ /* 0x000fe600078e00ff */
[----:B------:R-:W-:Y:S05]  /*58e0*/  PLOP3.LUT P0, PT, PT, PT, UP0, 0x80, 0x8 ;  /* 0x000000000008781c */ /* 0x000fea0003f0f008 */
[----:B------:R-:W2:Y:S01]  /*58f0*/  @UP0 LDCU.64 UR10, c[0x0][0x888] ;  /* 0x00011100ff0a07ac */ /* 0x000ea20008000a00 */
[----:B------:R-:W-:Y:S07]  /*5900*/  @UP0 UIMAD UR8, UR36, UR4, URZ ;  /* 0x00000004240802a4 */ /* 0x000fee000f8e02ff */
[----:B------:R-:W-:Y:S01]  /*5910*/  @!P0 PRMT R59, R0, 0x7610, R59 ;  /* 0x00007610003b8816 */ /* 0x000fe2000000003b */
[----:B--2---:R-:W-:Y:S03]  /*5920*/  @UP0 UIMAD.WIDE UR10, UR8, 0x4, UR10 ;  /* 0x00000004080a08a5 */ /* 0x004fe6000f8e020a */
[----:B------:R-:W2:Y:S03]  /*5930*/  @!UP0 LDCU UR8, c[0x0][0x880] ;  /* 0x00011000ff0887ac */ /* 0x000ea60008000800 */
[----:B------:R-:W-:Y:S01]  /*5940*/  IMAD.U32 R10, RZ, RZ, UR10 ;  /* 0x0000000aff0a7e24 */ /* 0x000fe2000f8e00ff */
[----:B------:R-:W-:Y:S05]  /*5950*/  MOV R11, UR11 ;  /* 0x0000000b000b7c02 */ /* 0x000fea0008000f00 */
[----:B------:R4:W5:Y:S02]  /*5960*/  @P0 LDG.E R35, desc[UR46][R10.64] ;  /* 0x0000002e0a230981 */ /* 0x000964000c1e1900 */
[----:B--2-4-:R-:W-:Y:S07]  /*5970*/  @!P0 IMAD.U32 R35, RZ, RZ, UR8 ;  /* 0x00000008ff238e24 */ /* 0x014fee000f8e00ff */
.L_x_117:
[----:B-----5:R-:W-:Y:S01]  /*5980*/  @!P2 FSETP.EQ.AND P0, PT, R35, RZ, PT ;  /* 0x000000ff2300a20b */ /* 0x020fe20003f02000 */
[----:B------:R-:W-:Y:S01]  /*5990*/  @!UPT UIADD3 URZ, UPT, UPT, URZ, URZ, URZ ;  /* 0x000000fffffff290 */ /* 0x000fe2000fffe0ff */
[----:B------:R-:W-:Y:S11]  /*59a0*/  @!P2 BRA `(.L_x_118) ;  /* 0x000000000014a947 */ /* 0x000ff60003800000 */
[----:B------:R-:W-:Y:S02]  /*59b0*/  LOP3.LUT P2, RZ, R59, 0xff, RZ, 0xc0, !PT ;  /* 0x000000ff3bff7812 */ /* 0x000fe4000784c0ff */
[----:B------:R-:W-:Y:S04]  /*59c0*/  PLOP3.LUT P0, PT, PT, PT, UP0, 0x80, 0x8 ;  /* 0x000000000008781c */ /* 0x000fe80003f0f008 */
[----:B------:R-:W-:Y:S07]  /*59d0*/  PLOP3.LUT P0, PT, P0, PT, PT, 0x8, 0x80 ;  /* 0x000000000080781c */ /* 0x000fee000070e170 */
[----:B------:R-:W-:Y:S11]  /*59e0*/  @P2 FSETP.EQ.AND P0, PT, R35, RZ, PT ;  /* 0x000000ff2300220b */ /* 0x000ff60003f02000 */
[----:B------:R-:W-:Y:S02]  /*59f0*/  @!UPT UIADD3 URZ, UPT, UPT, URZ, URZ, URZ ;  /* 0x000000fffffff290 */ /* 0x000fe4000fffe0ff */
.L_x_118:
[----:B------:R-:W4:Y:S01]  /*5a00*/  SYNCS.PHASECHK.TRANS64.TRYWAIT P2, [UR7+0x1f8], R12 ;  /* 0x0001f80cff0075a7 */ /* 0x000f220008041107 */
[----:B------:R-:W-:Y:S04]  /*5a10*/  ELECT P4, URZ, PT ;  /* 0x0000000000ff782f */ /* 0x000fe80003880000 */
[----:B------:R-:W-:Y:S11]  /*5a20*/  PLOP3.LUT P4, PT, P0, P4, PT, 0xf2, 0x2f ;  /* 0x00000000002f781c */ /* 0x000ff60000789e72 */
[----:B------:R-:W-:Y:S02]  /*5a30*/  @!UPT UIADD3 URZ, UPT, UPT, URZ, URZ, URZ ;  /* 0x000000fffffff290 */ /* 0x000fe4000fffe0ff */
[----:B-1----:R-:W-:Y:S05]  /*5a40*/  @!P4 IADD3 R9, P0, PT, R36, 0x580, RZ ;  /* 0x000005802409c810 */ /* 0x002fea0007f1e0ff */
[----:B--2---:R-:W-:Y:S01]  /*5a50*/  @!P4 IMAD.X R0, RZ, RZ, R37, P0 ;  /* 0x000000ffff00c224 */ /* 0x004fe200000e0625 */
[----:B----4-:R-:W-:Y:S07]  /*5a60*/  @!P2 BRA `(.L_x_119) ;  /* 0x00000044009ca947 */ /* 0x010fee0003800000 */
.L_x_252:
[----:B------:R-:W-:Y:S01]  /*5a70*/  @!P4 R2UR UR9, R9 ;  /* 0x000000000909c2ca */ /* 0x000fe200000e0000 */
[----:B------:R-:W-:Y:S01]  /*5a80*/  VOTEU.ALL UP1, P4 ;  /* 0x0000000000ff7886 */ /* 0x000fe20002020000 */
[----:B------:R-:W-:Y:S01]  /*5a90*/  @!P4 R2UR UR8, R0 ;  /* 0x000000000008c2ca */ /* 0x000fe200000e0000 */
[----:B------:R-:W-:Y:S01]  /*5aa0*/  VOTEU.ALL UP2, P4 ;  /* 0x0000000000ff7886 */ /* 0x000fe20002040000 */
[----:B------:R-:W-:Y:S01]  /*5ab0*/  UMOV UR16, 0x0 ;  /* 0x0000000000107882 */ /* 0x000fe20000000000 */
[----:B------:R-:W-:Y:S01]  /*5ac0*/  UMOV UR17, 0x10000000 ;  /* 0x1000000000117882 */ /* 0x000fe20000000000 */
[----:B------:R-:W-:Y:S01]  /*5ad0*/  @!UP1 UIADD3 UR32, UPT, UPT, UR7, 0x300, URZ ;  /* 0x0000030007209890 */ /* 0x000fe2000fffe0ff */
[----:B------:R-:W-:Y:S01]  /*5ae0*/  @!P4 IMAD.MOV.U32 R0, RZ, RZ, 0x1000 ;  /* 0x00001000ff00c424 */ /* 0x000fe200078e00ff */
[----:B------:R-:W-:Y:S01]  /*5af0*/  @!UP1 UIADD3 UR10, UPT, UPT, UR34, 0x30, URZ ;  /* 0x00000030220a9890 */ /* 0x000fe2000fffe0ff */
[----:B------:R-:W-:Y:S01]  /*5b00*/  @!P4 IADD3 R21, P0, PT, R36, 0x580, RZ ;  /* 0x000005802415c810 */ /* 0x000fe20007f1e0ff */
[----:B------:R-:W-:Y:S01]  /*5b10*/  UMOV UR11, UR35 ;  /* 0x00000023000b7c82 */ /* 0x000fe20008000000 */
[----:B------:R-:W-:Y:S01]  /*5b20*/  UMOV UR12, UR36 ;  /* 0x00000024000c7c82 */ /* 0x000fe20008000000 */
[----:B------:R-:W-:Y:S01]  /*5b30*/  UPRMT UR14, UR37, 0x654, UR33 ;  /* 0x00000654250e7896 */ /* 0x000fe20008000021 */
[----:B------:R-:W-:Y:S01]  /*5b40*/  IMAD.U32 R10, RZ, RZ, UR9 ;  /* 0x00000009ff0a7e24 */ /* 0x000fe2000f8e00ff */
[----:B------:R-:W-:Y:S01]  /*5b50*/  UMOV UR9, UR33 ;  /* 0x0000002100097c82 */ /* 0x000fe20008000000 */
[----:B------:R-:W-:Y:S01]  /*5b60*/  IMAD.U32 R11, RZ, RZ, UR8 ;  /* 0x00000008ff0b7e24 */ /* 0x000fe2000f8e00ff */
[----:B------:R-:W-:Y:S01]  /*5b70*/  @!UP1 UIADD3 UR8, UPT, UPT, UR7, 0xb00, URZ ;  /* 0x00000b0007089890 */ /* 0x000fe2000fffe0ff */
[----:B------:R-:W-:Y:S01]  /*5b80*/  @!P4 IMAD.X R20, RZ, RZ, R37, P0 ;  /* 0x000000ffff14c224 */ /* 0x000fe200000e0625 */
[----:B------:R-:W-:Y:S01]  /*5b90*/  @!P4 R2UR UR18, R10 ;  /* 0x000000000a12c2ca */ /* 0x000fe200000e0000 */
[----:B------:R-:W-:Y:S01]  /*5ba0*/  VOTEU.ALL UP1, P4 ;  /* 0x0000000000ff7886 */ /* 0x000fe20002020000 */
[----:B------:R-:W-:Y:S11]  /*5bb0*/  @!P4 R2UR UR19, R11 ;  /* 0x000000000b13c2ca */ /* 0x000ff600000e0000 */
[----:B------:R-:W-:Y:S02]  /*5bc0*/  @!UPT UIADD3 URZ, UPT, UPT, URZ, URZ, URZ ;  /* 0x000000fffffff290 */ /* 0x000fe4000fffe0ff */
[----:B------:R2:W-:Y:S01]  /*5bd0*/  @!UP2 UTMALDG.3D [UR32], [UR18], desc[UR16] ;  /* 0x000010201200a5b4 */ /* 0x0005e20008011000 */
[----:B------:R2:W-:Y:S01]  /*5be0*/  @!UP1 UTMALDG.3D [UR8], [UR18], desc[UR16] ;  /* 0x00001008120095b4 */ /* 0x0005e20008011000 */
[----:B------:R2:W-:Y:S01]  /*5bf0*/  @!P4 SYNCS.ARRIVE.TRANS64.RED.A0TR RZ, [UR7+0x1e0], R0 ;  /* 0x0001e000ffffc9a7 */ /* 0x0005e20008300407 */
[----:B------:R-:W-:Y:S01]  /*5c00*/  SYNCS.ARRIVE.TRANS64.RED.A1T0 RZ, [UR14], RZ ;  /* 0x000000ffffff79a7 */ /* 0x000fe2000810040e */
[----:B------:R-:W4:Y:S02]  /*5c10*/  SYNCS.PHASECHK.TRANS64.TRYWAIT P2, [UR7+0x200], R12 ;  /* 0x0002000cff0075a7 */ /* 0x000f240008041107 */
[----:B--2-4-:R-:W-:Y:S05]  /*5c20*/  @!P2 BRA `(.L_x_120) ;  /* 0x000000440044a947 */ /* 0x014fea0003800000 */
.L_x_254:
[----:B------:R-:W2:Y:S01]  /*5c30*/  LDC.64 R14, c[0x0][0xb10] ;  /* 0x0002c400ff0e7b82 */ /* 0x000ea20000000a00 */
[----:B------:R-:W-:Y:S01]  /*5c40*/  @!P4 R2UR UR9, R21 ;  /* 0x000000001509c2ca */ /* 0x000fe200000e0000 */
[----:B------:R-:W-:Y:S01]  /*5c50*/  VOTEU.ALL UP1, P4 ;  /* 0x0000000000ff7886 */ /* 0x000fe20002020000 */
[----:B------:R-:W-:Y:S01]  /*5c60*/  @!P4 R2UR UR8, R20 ;  /* 0x000000001408c2ca */ /* 0x000fe200000e0000 */
[----:B------:R-:W-:Y:S01]  /*5c70*/  VOTEU.ALL UP2, P4 ;  /* 0x0000000000ff7886 */ /* 0x000fe20002040000 */
[----:B------:R-:W-:Y:S03]  /*5c80*/  UMOV UR16, 0x0 ;  /* 0x0000000000107882 */ /* 0x000fe60000000000 */
[----:B------:R-:W4:Y:S01]  /*5c90*/  LDC.64 R10, c[0x0][0xb18] ;  /* 0x0002c600ff0a7b82 */ /* 0x000f220000000a00 */
[----:B------:R-:W-:Y:S01]  /*5ca0*/  @!UP1 UIADD3 UR26, UPT, UPT, UR34, 0x10, URZ ;  /* 0x00000010221a9890 */ /* 0x000fe2000fffe0ff */
[----:B------:R-:W-:Y:S01]  /*5cb0*/  @P3 SHF.R.U32.HI R24, RZ, 0x10, R29 ;  /* 0x00000010ff183819 */ /* 0x000fe2000001161d */
[----:B------:R-:W-:Y:S01]  /*5cc0*/  @!UP1 UIADD3 UR24, UPT, UPT, UR7, 0x1300, URZ ;  /* 0x0000130007189890 */ /* 0x000fe2000fffe0ff */
[----:B------:R-:W-:Y:S01]  /*5cd0*/  VIADD R27, R27, 0x1 ;  /* 0x000000011b1b7836 */ /* 0x000fe20000000000 */
[----:B------:R-:W-:Y:S03]  /*5ce0*/  UMOV UR17, 0x10000000 ;  /* 0x1000000000117882 */ /* 0x000fe60000000000 */
[----:B------:R-:W5:Y:S01]  /*5cf0*/  @!P1 LDC R0, c[0x0][0xb20] ;  /* 0x0002c800ff009b82 */ /* 0x000f620000000800 */
[----:B------:R-:W-:Y:S01]  /*5d00*/  UMOV UR27, UR35 ;  /* 0x00000023001b7c82 */ /* 0x000fe20008000000 */
[----:B------:R-:W-:Y:S01]  /*5d10*/  IMAD.U32 R20, RZ, RZ, UR9 ;  /* 0x00000009ff147e24 */ /* 0x000fe2000f8e00ff */
[----:B------:R-:W-:Y:S05]  /*5d20*/  UMOV UR28, UR36 ;  /* 0x00000024001c7c82 */ /* 0x000fea0008000000 */
[----:B-1----:R-:W1:Y:S01]  /*5d30*/  @!P1 LDC R3, c[0x0][0xb0c] ;  /* 0x0002c300ff039b82 */ /* 0x002e620000000800 */
[----:B------:R-:W-:Y:S01]  /*5d40*/  IMAD.U32 R21, RZ, RZ, UR8 ;  /* 0x00000008ff157e24 */ /* 0x000fe2000f8e00ff */
[----:B------:R-:W-:Y:S01]  /*5d50*/  @!UP1 UIADD3 UR10, UPT, UPT, UR34, 0x40, URZ ;  /* 0x00000040220a9890 */ /* 0x000fe2000fffe0ff */
[----:B------:R-:W-:Y:S01]  /*5d60*/  @!P4 R2UR UR18, R20 ;  /* 0x000000001412c2ca */ /* 0x000fe200000e0000 */
[----:B------:R-:W-:Y:S01]  /*5d70*/  @!UP1 UIADD3 UR8, UPT, UPT, UR7, 0x1b00, URZ ;  /* 0x00001b0007089890 */ /* 0x000fe2000fffe0ff */
[----:B------:R-:W-:Y:S01]  /*5d80*/  @!P4 IMAD.MOV.U32 R20, RZ, RZ, 0x1000 ;  /* 0x00001000ff14c424 */ /* 0x000fe200078e00ff */
[----:B------:R-:W-:Y:S01]  /*5d90*/  @!P4 R2UR UR19, R21 ;  /* 0x000000001513c2ca */ /* 0x000fe200000e0000 */
[----:B------:R-:W-:Y:S01]  /*5da0*/  VOTEU.ALL UP1, P4 ;  /* 0x0000000000ff7886 */ /* 0x000fe20002020000 */
[----:B------:R-:W-:Y:S01]  /*5db0*/  UMOV UR9, UR25 ;  /* 0x0000001900097c82 */ /* 0x000fe20008000000 */
[----:B------:R-:W-:Y:S01]  /*5dc0*/  UMOV UR11, UR35 ;  /* 0x00000023000b7c82 */ /* 0x000fe20008000000 */
[----:B------:R-:W-:Y:S01]  /*5dd0*/  UMOV UR12, UR36 ;  /* 0x00000024000c7c82 */ /* 0x000fe20008000000 */
[----:B------:R-:W-:Y:S08]  /*5de0*/  UPRMT UR14, UR37, 0x654, UR25 ;  /* 0x00000654250e7896 */ /* 0x000ff00008000019 */
[----:B------:R1:W-:Y:S02]  /*5df0*/  @!UP2 UTMALDG.3D [UR24], [UR18], desc[UR16] ;  /* 0x000010181200a5b4 */ /* 0x0003e40008011000 */
[----:B-1----:R-:W-:Y:S01]  /*5e00*/  @!P1 ISETP.NE.AND P2, PT, R3, 0x1, PT ;  /* 0x000000010300980c */ /* 0x002fe20003f45270 */
[C---:B--2---:R-:W-:Y:S01]  /*5e10*/  @!P1 IMAD.HI.U32 R14, R13.reuse, R14, RZ ;  /* 0x0000000e0d0e9227 */ /* 0x044fe200078e00ff */
[----:B----4-:R-:W-:Y:S01]  /*5e20*/  @!P1 ISETP.NE.AND P0, PT, R10, 0x1, PT ;  /* 0x000000010a00980c */ /* 0x010fe20003f05270 */
[----:B------:R1:W-:Y:S01]  /*5e30*/  @!UP1 UTMALDG.3D [UR8], [UR18], desc[UR16] ;  /* 0x00001008120095b4 */ /* 0x0003e20008011000 */
[----:B------:R1:W-:Y:S01]  /*5e40*/  @!P4 SYNCS.ARRIVE.TRANS64.RED.A0TR RZ, [UR7+0x1e8], R20 ;  /* 0x0001e814ffffc9a7 */ /* 0x0003e20008300407 */
[C---:B------:R-:W-:Y:S01]  /*5e50*/  @!P1 IMAD.HI.U32 R11, R8.reuse, R11, RZ ;  /* 0x0000000b080b9227 */ /* 0x040fe200078e00ff */
[----:B------:R-:W-:Y:S04]  /*5e60*/  @!P1 SHF.R.U32.HI R14, RZ, R15, R14 ;  /* 0x0000000fff0e9219 */ /* 0x000fe8000001160e */
[----:B-----5:R-:W-:Y:S02]  /*5e70*/  @!P1 SHF.R.U32.HI R9, RZ, R0, R11 ;  /* 0x00000000ff099219 */ /* 0x020fe4000001160b */
[----:B------:R-:W-:Y:S02]  /*5e80*/  @!P1 SEL R14, R13, R14, !P2 ;  /* 0x0000000e0d0e9207 */ /* 0x000fe40005000000 */
[----:B------:R-:W-:Y:S05]  /*5e90*/  @!P1 SEL R9, R8, R9, !P0 ;  /* 0x0000000908099207 */ /* 0x000fea0004000000 */
[----:B------:R-:W-:Y:S01]  /*5ea0*/  @!P1 IMAD.IADD R0, R9, 0x1, -R14 ;  /* 0x0000000109009824 */ /* 0x000fe200078e0a0e */
[----:B------:R-:W-:Y:S01]  /*5eb0*/  SYNCS.ARRIVE.TRANS64.RED.A1T0 RZ, [UR14], RZ ;  /* 0x000000ffffff79a7 */ /* 0x000fe2000810040e */
[----:B------:R-:W-:Y:S02]  /*5ec0*/  @!P1 IMAD.IADD R9, R14, 0x1, -R9 ;  /* 0x000000010e099824 */ /* 0x000fe400078e0a09 */
[----:B------:R-:W-:Y:S02]  /*5ed0*/  @!P1 IMAD R13, R0, R3, R13 ;  /* 0x00000003000d9224 */ /* 0x000fe400078e020d */
[----:B------:R-:W-:Y:S01]  /*5ee0*/  @!P1 IMAD R8, R9, R10, R8 ;  /* 0x0000000a09089224 */ /* 0x000fe200078e0208 */
[----:B------:R-:W2:Y:S02]  /*5ef0*/  SYNCS.PHASECHK.TRANS64.TRYWAIT P5, [UR7+0x208], R12 ;  /* 0x0002080cff0075a7 */ /* 0x000ea400080a1107 */
[----:B-12---:R-:W-:Y:S05]  /*5f00*/  @!P5 BRA `(.L_x_121) ;  /* 0x0000004000a4d947 */ /* 0x006fea0003800000 */
.L_x_256:
[----:B-1----:R-:W-:Y:S01]  /*5f10*/  @!P4 IADD3 R3, P0, PT, R36, 0x580, RZ ;  /* 0x000005802403c810 */ /* 0x002fe20007f1e0ff */
[----:B------:R-:W-:Y:S01]  /*5f20*/  VOTEU.ALL UP1, P4 ;  /* 0x0000000000ff7886 */ /* 0x000fe20002020000 */
[----:B------:R-:W-:Y:S01]  /*5f30*/  VOTEU.ALL UP2, P4 ;  /* 0x0000000000ff7886 */ /* 0x000fe20002040000 */
[----:B------:R-:W-:Y:S01]  /*5f40*/  UMOV UR14, 0x0 ;  /* 0x00000000000e7882 */ /* 0x000fe20000000000 */
[----:B------:R-:W-:Y:S01]  /*5f50*/  @!P4 R2UR UR9, R3 ;  /* 0x000000000309c2ca */ /* 0x000fe200000e0000 */
[----:B------:R-:W-:Y:S01]  /*5f60*/  @!P4 IMAD.X R0, RZ, RZ, R37, P0 ;  /* 0x000000ffff00c224 */ /* 0x000fe200000e0625 */
[----:B------:R-:W-:Y:S01]  /*5f70*/  @!UP1 UIADD3 UR17, UPT, UPT, UR7, 0x1f0, URZ ;  /* 0x000001f007119890 */ /* 0x000fe2000fffe0ff */
[----:B------:R-:W-:Y:S01]  /*5f80*/  ISETP.NE.AND P0, PT, R27, 0x2, PT ;  /* 0x000000021b00780c */ /* 0x000fe20003f05270 */
[----:B------:R-:W-:Y:S01]  /*5f90*/  @!UP1 UIADD3 UR18, UPT, UPT, UR34, 0x20, URZ ;  /* 0x0000002022129890 */ /* 0x000fe2000fffe0ff */
[----:B------:R-:W-:Y:S01]  /*5fa0*/  LOP3.LUT R32, R32, 0x1, RZ, 0x3c, !PT ;  /* 0x0000000120207812 */ /* 0x000fe200078e3cff */
[----:B------:R-:W-:Y:S01]  /*5fb0*/  @!UP1 UIADD3 UR16, UPT, UPT, UR7, 0x2300, URZ ;  /* 0x0000230007109890 */ /* 0x000fe2000fffe0ff */
[----:B------:R-:W-:Y:S01]  /*5fc0*/  @!P4 R2UR UR8, R0 ;  /* 0x000000000008c2ca */ /* 0x000fe200000e0000 */
[----:B------:R-:W-:Y:S01]  /*5fd0*/  UMOV UR15, 0x10000000 ;  /* 0x10000000000f7882 */ /* 0x000fe20000000000 */
[----:B------:R-:W-:Y:S01]  /*5fe0*/  UMOV UR19, UR35 ;  /* 0x0000002300137c82 */ /* 0x000fe20008000000 */
[----:B------:R-:W-:Y:S01]  /*5ff0*/  UMOV UR20, UR36 ;  /* 0x0000002400147c82 */ /* 0x000fe20008000000 */
[----:B------:R-:W-:Y:S01]  /*6000*/  @!UP1 UIADD3 UR10, UPT, UPT, UR34, 0x50, URZ ;  /* 0x00000050220a9890 */ /* 0x000fe2000fffe0ff */
[----:B------:R-:W-:Y:S01]  /*6010*/  SEL R0, RZ, 0x1, P0 ;  /* 0x00000001ff007807 */ /* 0x000fe20000000000 */
[----:B------:R-:W-:Y:S01]  /*6020*/  IMAD.U32 R10, RZ, RZ, UR9 ;  /* 0x00000009ff0a7e24 */ /* 0x000fe2000f8e00ff */
[----:B------:R-:W-:Y:S01]  /*6030*/  UMOV UR11, UR35 ;  /* 0x00000023000b7c82 */ /* 0x000fe20008000000 */
[----:B------:R-:W-:Y:S01]  /*6040*/  UMOV UR12, UR36 ;  /* 0x00000024000c7c82 */ /* 0x000fe20008000000 */
[----:B------:R-:W-:Y:S01]  /*6050*/  UMOV UR9, UR17 ;  /* 0x0000001100097c82 */ /* 0x000fe20008000000 */
[----:B------:R-:W-:Y:S01]  /*6060*/  @P3 R2UR UR36, R24 ;  /* 0x00000000182432ca */ /* 0x000fe200000e0000 */
[----:B------:R-:W-:Y:S01]  /*6070*/  IMAD.IADD R20, R8, 0x1, R58 ;  /* 0x0000000108147824 */ /* 0x000fe200078e023a */
[----:B------:R-:W-:Y:S01]  /*6080*/  @!P4 R2UR UR22, R10 ;  /* 0x000000000a16c2ca */ /* 0x000fe200000e0000 */
[----:B------:R-:W-:Y:S01]  /*6090*/  IMAD.U32 R11, RZ, RZ, UR8 ;  /* 0x00000008ff0b7e24 */ /* 0x000fe2000f8e00ff */
[----:B------:R-:W-:Y:S01]  /*60a0*/  @!UP1 UIADD3 UR8, UPT, UPT, UR7, 0x2b00, URZ ;  /* 0x00002b0007089890 */ /* 0x000fe2000fffe0ff */
[----:B------:R-:W-:Y:S01]  /*60b0*/  LOP3.LUT R25, R25, R0, RZ, 0x3c, !PT ;  /* 0x0000000019197212 */ /* 0x000fe200078e3cff */
[----:B------:R-:W-:Y:S01]  /*60c0*/  VOTEU.ALL UP1, P4 ;  /* 0x0000000000ff7886 */ /* 0x000fe20002020000 */
[----:B------:R-:W-:Y:S01]  /*60d0*/  IMAD.IADD R21, R13, 0x1, R60 ;  /* 0x000000010d157824 */ /* 0x000fe200078e023c */
[----:B------:R-:W-:Y:S02]  /*60e0*/  @!P4 R2UR UR23, R11 ;  /* 0x000000000b17c2ca */ /* 0x000fe400000e0000 */
[----:B------:R-:W-:Y:S11]  /*60f0*/  SEL R27, R27, RZ, P0 ;  /* 0x000000ff1b1b7207 */ /* 0x000ff60000000000 */
[----:B------:R2:W-:Y:S01]  /*6100*/  @!UP2 UTMALDG.3D [UR16], [UR22], desc[UR14] ;  /* 0x00000e101600a5b4 */ /* 0x0005e20008011000 */
[----:B------:R2:W-:Y:S01]  /*6110*/  @!UP1 UTMALDG.3D [UR8], [UR22], desc[UR14] ;  /* 0x00000e08160095b4 */ /* 0x0005e20008011000 */
[----:B------:R2:W-:Y:S01]  /*6120*/  @!P4 SYNCS.ARRIVE.TRANS64.RED.A0TR RZ, [UR7+0x1f0], R23 ;  /* 0x0001f017ffffc9a7 */ /* 0x0005e20008300407 */
[----:B------:R-:W-:Y:S01]  /*6130*/  UPLOP3.LUT UP1, UPT, UPT, UPT, UPT, 0x80, 0x8 ;  /* 0x000000000008789c */ /* 0x000fe20003f2f070 */
[----:B------:R-:W-:Y:S01]  /*6140*/  SYNCS.ARRIVE.TRANS64.RED.A1T0 RZ, [UR13], RZ ;  /* 0x000000ffffff79a7 */ /* 0x000fe2000810040d */
[----:B------:R-:W-:Y:S09]  /*6150*/  @P3 BRA `(.L_x_122) ;  /* 0xfffffff000a83947 */ /* 0x000ff2000383ffff */
[----:B------:R-:W-:-:S04]  /*6160*/  SHF.L.U32 R3, R32, 0x1f, RZ ;  /* 0x0000001f20037819 */ /* 0x000fc800000006ff */
[----:B------:R-:W1:Y:S02]  /*6170*/  SYNCS.PHASECHK.TRANS64.TRYWAIT P0, [UR7+0x1f8], R3 ;  /* 0x0001f803ff0075a7 */ /* 0x000e640008001107 */
[----:B-1----:R-:W-:Y:S05]  /*6180*/  @!P0 BRA `(.L_x_123) ;  /* 0x00000040001c8947 */ /* 0x002fea0003800000 */
.L_x_258:
[----:B------:R-:W4:Y:S02]  /*6190*/  SYNCS.PHASECHK.TRANS64.TRYWAIT P0, [UR7+0x200], R3 ;  /* 0x00020003ff0075a7 */ /* 0x000f240008001107 */
[----:B----4-:R-:W-:Y:S05]  /*61a0*/  @!P0 BRA `(.L_x_124) ;  /* 0x00000040002c8947 */ /* 0x010fea0003800000 */
.L_x_260:
[----:B-1----:R-:W-:-:S07]  /*61b0*/  MOV R0, UR7 ;  /* 0x0000000700007c02 */ /* 0x002fce0008000f00 */
.L_x_125:
[----:B-1----:R-:W-:-:S04]  /*61c0*/  SHF.L.U32 R3, R32, 0x1f, RZ ;  /* 0x0000001f20037819 */ /* 0x002fc800000006ff */
[----:B------:R1:W4:Y:S03]  /*61d0*/  SYNCS.PHASECHK.TRANS64.TRYWAIT P0, [R0+URZ+0x208], R3 ;  /* 0x00020803000075a7 */ /* 0x00032600080011ff */
[----:B----4-:R-:W-:Y:S05]  /*61e0*/  @!P0 NANOSLEEP.SYNCS 0x989680 ;  /* 0x009896800000895d */ /* 0x010fea0003900000 */
[----:B------:R-:W4:Y:S02]  /*61f0*/  @!P0 SYNCS.PHASECHK.TRANS64 P0, [R0+URZ+0x208], R3 ;  /* 0x00020803000085a7 */ /* 0x000f2400080010ff */
[----:B--2-4-:R-:W-:Y:S05]  /*6200*/  @P0 EXIT ;  /* 0x000000000000094d */ /* 0x014fea0003800000 */
[----:B------:R-:W-:Y:S05]  /*6210*/  BRA `(.L_x_125) ;  /* 0xfffffffc00e87947 */ /* 0x000fea000383ffff */
.L_x_112:
[----:B------:R-:W-:-:S06]  /*6220*/  UISETP.GE.AND UP1, UPT, UR10, 0x4, UPT ;  /* 0x000000040a00788c */ /* 0x000fcc000bf26270 */
[----:B------:R-:W-:-:S13]  /*6230*/  PLOP3.LUT P0, PT, PT, PT, UP1, 0x80, 0x8 ;  /* 0x000000000008781c */ /* 0x000fda0003f0f018 */
[----:B------:R-:W-:Y:S05]  /*6240*/  @!P0 EXIT ;  /* 0x000000000000894d */ /* 0x000fea0003800000 */
[----:B------:R-:W-:Y:S01]  /*6250*/  BAR.SYNC.DEFER_BLOCKING 0x6, 0xa0 ;  /* 0x0182800000007b1d */ /* 0x000fe20000010000 */
[----:B------:R-:W-:Y:S02]  /*6260*/  IMAD.SHL.U32 R7, R66, 0x200000, RZ ;  /* 0x0020000042077824 */ /* 0x000fe400078e00ff */
[----:B------:R-:W-:Y:S02]  /*6270*/  HFMA2 R71, -RZ, RZ, 0, 5.9604644775390625e-08 ;  /* 0x00000001ff477431 */ /* 0x000fe400000001ff */
[C---:B------:R-:W-:Y:S01]  /*6280*/  IMAD.SHL.U32 R65, R72.reuse, 0x10, RZ ;  /* 0x0000001048417824 */ /* 0x040fe200078e00ff */
[----:B------:R-:W-:Y:S01]  /*6290*/  MOV R69, RZ ;  /* 0x000000ff00457202 */ /* 0x000fe20000000f00 */
[C---:B------:R-:W-:Y:S01]  /*62a0*/  IMAD.U32 R2, R72.reuse, 0x10000, RZ ;  /* 0x0001000048027824 */ /* 0x040fe200078e00ff */
[----:B------:R-:W-:Y:S01]  /*62b0*/  UMOV UR48, 0x400 ;  /* 0x0000040000307882 */ /* 0x000fe20000000000 */
[----:B------:R-:W1:Y:S01]  /*62c0*/  LDC R63, c[0x0][0x370] ;  /* 0x0000dc00ff3f7b82 */ /* 0x000e620000000800 */
[----:B------:R-:W-:Y:S01]  /*62d0*/  ULEA UR48, UR37, UR48, 0x18 ;  /* 0x0000003025307291 */ /* 0x000fe2000f8ec0ff */
[----:B------:R-:W-:Y:S01]  /*62e0*/  IMAD.SHL.U32 R64, R72, 0x2, RZ ;  /* 0x0000000248407824 */ /* 0x000fe200078e00ff */
[----:B------:R-:W-:Y:S01]  /*62f0*/  LOP3.LUT R7, R7, 0x200000, RZ, 0xc0, !PT ;  /* 0x0020000007077812 */ /* 0x000fe200078ec0ff */
[----:B------:R-:W-:Y:S01]  /*6300*/  IMAD.SHL.U32 R5, R66, 0x200, RZ ;  /* 0x0000020042057824 */ /* 0x000fe200078e00ff */
[C---:B------:R-:W-:Y:S01]  /*6310*/  LOP3.LUT R9, R65.reuse, 0x40, RZ, 0xc0, !PT ;  /* 0x0000004041097812 */ /* 0x040fe200078ec0ff */
[----:B------:R-:W-:Y:S01]  /*6320*/  UIADD3 UR4, UPT, UPT, UR48, 0x300, URZ ;  /* 0x0000030030047890 */ /* 0x000fe2000fffe0ff */
[----:B------:R-:W-:Y:S01]  /*6330*/  LOP3.LUT R0, R65, 0x5b0, RZ, 0xc0, !PT ;  /* 0x000005b041007812 */ /* 0x000fe200078ec0ff */
[----:B------:R-:W2:Y:S01]  /*6340*/  LDC R28, c[0x0][0xb0c] ;  /* 0x0002c300ff1c7b82 */ /* 0x000ea20000000800 */
[----:B------:R-:W-:Y:S01]  /*6350*/  LOP3.LUT R2, R7, 0x400000, R2, 0xf8, !PT ;  /* 0x0040000007027812 */ /* 0x000fe200078ef802 */
[----:B------:R-:W-:Y:S01]  /*6360*/  IMAD.MOV.U32 R33, RZ, RZ, RZ ;  /* 0x000000ffff217224 */ /* 0x000fe200078e00ff */
[----:B------:R-:W-:Y:S01]  /*6370*/  LOP3.LUT R64, R9, 0x8, R64, 0xf8, !PT ;  /* 0x0000000809407812 */ /* 0x000fe200078ef840 */
[----:B------:R-:W-:Y:S01]  /*6380*/  IMAD.MOV.U32 R70, RZ, RZ, RZ ;  /* 0x000000ffff467224 */ /* 0x000fe200078e00ff */
[----:B------:R-:W-:Y:S01]  /*6390*/  LOP3.LUT R5, R0, 0x200, R5, 0xf8, !PT ;  /* 0x0000020000057812 */ /* 0x000fe200078ef805 */
[----:B------:R-:W-:Y:S01]  /*63a0*/  IMAD.MOV.U32 R80, RZ, RZ, RZ ;  /* 0x000000ffff507224 */ /* 0x000fe200078e00ff */
[----:B------:R-:W-:Y:S01]  /*63b0*/  LOP3.LUT P0, RZ, R65, 0x40, RZ, 0xc0, !PT ;  /* 0x0000004041ff7812 */ /* 0x000fe2000780c0ff */
[----:B------:R-:W3:Y:S01]  /*63c0*/  LDC R61, c[0x0][0xb20] ;  /* 0x0002c800ff3d7b82 */ /* 0x000ee20000000800 */
[----:B------:R-:W4:Y:S01]  /*63d0*/  LDS R3, [UR48+0x2d0] ;  /* 0x0002d030ff037984 */ /* 0x000f220008000800 */
[----:B------:R-:W-:Y:S01]  /*63e0*/  LOP3.LUT R64, R5, R64, RZ, 0xfc, !PT ;  /* 0x0000004005407212 */ /* 0x000fe200078efcff */
[----:B------:R-:W-:Y:S01]  /*63f0*/  IMAD.U32 R67, RZ, RZ, UR4 ;  /* 0x00000004ff437e24 */ /* 0x000fe2000f8e00ff */
[----:B------:R-:W-:Y:S01]  /*6400*/  P2R R0, PR, RZ, 0x1 ;  /* 0x00000001ff007803 */ /* 0x000fe20000000000 */
[----:B------:R-:W1:Y:S01]  /*6410*/  LDCU.64 UR52, c[0x0][0x348] ;  /* 0x00006900ff3477ac */ /* 0x000e620008000a00 */
[----:B------:R-:W-:-:S02]  /*6420*/  LOP3.LUT R72, R72, 0x60, RZ, 0xc0, !PT ;  /* 0x0000006048487812 */ /* 0x000fc400078ec0ff */
[----:B------:R-:W1:Y:S01]  /*6430*/  LDC R27, c[0x0][0xb30] ;  /* 0x0002cc00ff1b7b82 */ /* 0x000e620000000800 */
[----:B------:R-:W1:Y:S01]  /*6440*/  LDCU.64 UR38, c[0x0][0x888] ;  /* 0x00011100ff2677ac */ /* 0x000e620008000a00 */
[----:B------:R-:W1:Y:S06]  /*6450*/  LDCU.64 UR44, c[0x0][0x890] ;  /* 0x00011200ff2c77ac */ /* 0x000e6c0008000a00 */
[----:B------:R-:W1:Y:S01]  /*6460*/  LDC.64 R56, c[0x0][0xb10] ;  /* 0x0002c400ff387b82 */ /* 0x000e620000000a00 */
[----:B------:R-:W-:Y:S01]  /*6470*/  UMOV UR50, URZ ;  /* 0x000000ff00327c82 */ /* 0x000fe20008000000 */
[----:B------:R-:W-:-:S06]  /*6480*/  UMOV UR49, URZ ;  /* 0x000000ff00317c82 */ /* 0x000fcc0008000000 */
[----:B------:R-:W1:Y:S08]  /*6490*/  LDC.64 R24, c[0x0][0xb18] ;  /* 0x0002c600ff187b82 */ /* 0x000e700000000a00 */
[----:B------:R-:W1:Y:S08]  /*64a0*/  LDC.64 R22, c[0x0][0xb28] ;  /* 0x0002ca00ff167b82 */ /* 0x000e700000000a00 */
[----:B------:R-:W1:Y:S01]  /*64b0*/  LDC.64 R54, c[0x0][0x8b0] ;  /* 0x00022c00ff367b82 */ /* 0x000e620000000a00 */
[----:B----4-:R-:W-:-:S07]  /*64c0*/  IMAD.IADD R2, R3, 0x1, R2 ;  /* 0x0000000103027824 */ /* 0x010fce00078e0202 */
[----:B------:R-:W4:Y:S08]  /*64d0*/  LDC.64 R52, c[0x0][0x8a8] ;  /* 0x00022a00ff347b82 */ /* 0x000f300000000a00 */
[----:B--23--:R-:W1:Y:S02]  /*64e0*/  LDC R62, c[0x0][0x374] ;  /* 0x0000dd00ff3e7b82 */ /* 0x00ce640000000800 */
.L_x_162:
[C---:B------:R-:W-:Y:S02]  /*64f0*/  LEA R0, R80.reuse, UR48, 0x3 ;  /* 0x0000003050007c11 */ /* 0x040fe4000f8e18ff */
[----:B------:R-:W-:Y:S02]  /*6500*/  SHF.L.U32 R3, R69, 0x1f, RZ ;  /* 0x0000001f45037819 */ /* 0x000fe400000006ff */
[----:B------:R-:W-:Y:S02]  /*6510*/  LEA R16, R80, UR48, 0x4 ;  /* 0x0000003050107c11 */ /* 0x000fe4000f8e20ff */
[----:B------:R-:W2:Y:S02]  /*6520*/  SYNCS.PHASECHK.TRANS64.TRYWAIT P0, [R0+URZ+0x220], R3 ;  /* 0x00022003000075a7 */ /* 0x000ea400080011ff */
[----:B-12---:R-:W-:Y:S05]  /*6530*/  @!P0 BRA `(.L_x_126) ;  /* 0x0000003c00608947 */ /* 0x006fea0003800000 */
.L_x_261:
[----:B------:R-:W3:Y:S01]  /*6540*/  LDC.64 R14, c[0x0][0xb10] ;  /* 0x0002c400ff0e7b82 */ /* 0x000ee20000000a00 */
[----:B------:R-:W4:Y:S01]  /*6550*/  LDS.128 R16, [R16+0x2b0] ;  /* 0x0002b00010107984 */ /* 0x000f220000000c00 */
[----:B-1----:R-:W-:Y:S01]  /*6560*/  ISETP.NE.AND P1, PT, R27, 0x1, PT ;  /* 0x000000011b00780c */ /* 0x002fe20003f25270 */
[----:B--2---:R-:W-:Y:S01]  /*6570*/  VIADD R0, R0, 0x230 ;  /* 0x0000023000007836 */ /* 0x004fe20000000000 */
[----:B------:R-:W-:Y:S04]  /*6580*/  ISETP.GE.AND P0, PT, R26, 0x1, PT ;  /* 0x000000011a00780c */ /* 0x000fe80003f06270 */
[----:B------:R-:W1:Y:S01]  /*6590*/  LDC.64 R12, c[0x0][0xb18] ;  /* 0x0002c600ff0c7b82 */ /* 0x000e620000000a00 */
[----:B------:R-:W-:Y:S01]  /*65a0*/  PRMT R0, RZ, 0x654, R0 ;  /* 0x00000654ff007816 */ /* 0x000fe20000000000 */
[----:B------:R-:W-:Y:S01]  /*65b0*/  @!PT LDS RZ, [RZ] ;  /* 0x00000000fffff984 */ /* 0x000fe20000000800 */
[----:B------:R-:W-:Y:S01]  /*65c0*/  @!PT LDS RZ, [RZ] ;  /* 0x00000000fffff984 */ /* 0x000fe20000000800 */
[----:B------:R-:W-:Y:S01]  /*65d0*/  @!PT LDS RZ, [RZ] ;  /* 0x00000000fffff984 */ /* 0x000fe20000000800 */
[----:B------:R-:W-:Y:S01]  /*65e0*/  @!PT LDS RZ, [RZ] ;  /* 0x00000000fffff984 */ /* 0x000fe20000000800 */
[----:B------:R2:W-:Y:S06]  /*65f0*/  MEMBAR.ALL.CTA ;  /* 0x0000000000007992 */ /* 0x0005ec0000008000 */
[----:B--2---:R-:W2:Y:S01]  /*6600*/  FENCE.VIEW.ASYNC.S ;  /* 0x00000000000073c6 */ /* 0x004ea20000000000 */
[----:B------:R-:W1:Y:S08]  /*6610*/  @!P1 LDC R11, c[0x0][0xb20] ;  /* 0x0002c800ff0b9b82 */ /* 0x000e700000000800 */
[----:B------:R-:W1:Y:S01]  /*6620*/  @!P1 LDC R10, c[0x0][0xb0c] ;  /* 0x0002c300ff0a9b82 */ /* 0x000e620000000800 */
[----:B--2---:R2:W-:Y:S01]  /*6630*/  SYNCS.ARRIVE.TRANS64.RED.A1T0 RZ, [R0+URZ], RZ ;  /* 0x000000ff00ff79a7 */ /* 0x0045e200081004ff */
[----:B----4-:R-:W-:Y:S04]  /*6640*/  LOP3.LUT P4, RZ, R18, 0x1, RZ, 0xc0, !PT ;  /* 0x0000000112ff7812 */ /* 0x010fe8000788c0ff */
[----:B------:R-:W-:Y:S09]  /*6650*/  P2R R73, PR, RZ, 0x10 ;  /* 0x00000010ff497803 */ /* 0x000ff20000000000 */
[----:B------:R-:W-:Y:S02]  /*6660*/  @P4 MOV R31, R16 ;  /* 0x00000010001f4202 */ /* 0x000fe40000000f00 */
[----:B------:R-:W-:Y:S01]  /*6670*/  @P4 LOP3.LUT R29, R17, 0xffff, RZ, 0xc0, !PT ;  /* 0x0000ffff111d4812 */ /* 0x000fe200078ec0ff */
[----:B--23--:R-:W-:Y:S06]  /*6680*/  @!P0 BRA `(.L_x_127) ;  /* 0x0000000000a48947 */ /* 0x00cfec0003800000 */
[----:B------:R-:W-:Y:S01]  /*6690*/  IMAD.HI.U32 R34, R62, R25, RZ ;  /* 0x000000193e227227 */ /* 0x000fe200078e00ff */
[----:B------:R-:W-:Y:S02]  /*66a0*/  ISETP.NE.AND P0, PT, R24, 0x1, PT ;  /* 0x000000011800780c */ /* 0x000fe40003f05270 */
[----:B------:R-:W-:Y:S01]  /*66b0*/  ISETP.NE.AND P2, PT, R26, 0x1, PT ;  /* 0x000000011a00780c */ /* 0x000fe20003f45270 */
[-C--:B------:R-:W-:Y:S01]  /*66c0*/  IMAD.HI.U32 R32, R63, R56.reuse, RZ ;  /* 0x000000383f207227 */ /* 0x080fe200078e00ff */
[----:B------:R-:W-:Y:S02]  /*66d0*/  SHF.R.U32.HI R37, RZ, R61, R34 ;  /* 0x0000003dff257219 */ /* 0x000fe40000011622 */
[----:B------:R-:W-:Y:S01]  /*66e0*/  ISETP.NE.AND P3, PT, R28, 0x1, PT ;  /* 0x000000011c00780c */ /* 0x000fe20003f65270 */
[----:B------:R-:W-:Y:S01]  /*66f0*/  IMAD.HI.U32 R38, R29, R25, RZ ;  /* 0x000000191d267227 */ /* 0x000fe200078e00ff */
[----:B------:R-:W-:Y:S02]  /*6700*/  SHF.R.U32.HI R32, RZ, R57, R32 ;  /* 0x00000039ff207219 */ /* 0x000fe40000011620 */
[----:B------:R-:W-:Y:S01]  /*6710*/  SEL R3, R62, R37, !P0 ;  /* 0x000000253e037207 */ /* 0x000fe20004000000 */
[----:B------:R-:W-:Y:S01]  /*6720*/  IMAD.HI.U32 R36, R31, R56, RZ ;  /* 0x000000381f247227 */ /* 0x000fe200078e00ff */
[----:B------:R-:W-:Y:S03]  /*6730*/  SEL R7, R63, R32, !P3 ;  /* 0x000000203f077207 */ /* 0x000fe60005800000 */
[-C--:B------:R-:W-:Y:S01]  /*6740*/  IMAD.HI.U32 R32, R3, R22.reuse, RZ ;  /* 0x0000001603207227 */ /* 0x080fe200078e00ff */
[----:B------:R-:W-:Y:S03]  /*6750*/  SHF.R.U32.HI R36, RZ, R57, R36 ;  /* 0x00000039ff247219 */ /* 0x000fe60000011624 */
[----:B------:R-:W-:Y:S01]  /*6760*/  IMAD.HI.U32 R34, R7, R22, RZ ;  /* 0x0000001607227227 */ /* 0x000fe200078e00ff */
[----:B------:R-:W-:Y:S02]  /*6770*/  @P2 SHF.R.U32.HI R3, RZ, R23, R32 ;  /* 0x00000017ff032219 */ /* 0x000fe40000011620 */
[----:B------:R-:W-:Y:S02]  /*6780*/  SHF.R.U32.HI R32, RZ, R61, R38 ;  /* 0x0000003dff207219 */ /* 0x000fe40000011626 */
[----:B------:R-:W-:Y:S01]  /*6790*/  @P2 SHF.R.U32.HI R7, RZ, R23, R34 ;  /* 0x00000017ff072219 */ /* 0x000fe20000011622 */
[C---:B------:R-:W-:Y:S01]  /*67a0*/  IMAD R4, R26.reuse, R3, RZ ;  /* 0x000000031a047224 */ /* 0x040fe200078e02ff */
[----:B------:R-:W-:Y:S02]  /*67b0*/  SEL R5, R29, R32, !P0 ;  /* 0x000000201d057207 */ /* 0x000fe40004000000 */
[----:B------:R-:W-:Y:S01]  /*67c0*/  SEL R3, R31, R36, !P3 ;  /* 0x000000241f037207 */ /* 0x000fe20005800000 */
[----:B------:R-:W-:Y:S01]  /*67d0*/  IMAD R6, R26, R7, RZ ;  /* 0x000000071a067224 */ /* 0x000fe200078e02ff */
[C---:B------:R-:W-:Y:S01]  /*67e0*/  ISETP.GE.AND P0, PT, R5.reuse, R4, PT ;  /* 0x000000040500720c */ /* 0x040fe20003f06270 */
[----:B------:R-:W-:Y:S03]  /*67f0*/  IMAD.HI.U32 R8, R5, R22, RZ ;  /* 0x0000001605087227 */ /* 0x000fe600078e00ff */
[----:B------:R-:W-:Y:S01]  /*6800*/  ISETP.GE.OR P0, PT, R3, R6, P0 ;  /* 0x000000060300720c */ /* 0x000fe20000706670 */
[----:B------:R-:W-:Y:S01]  /*6810*/  IMAD.MOV R6, RZ, RZ, -R3 ;  /* 0x000000ffff067224 */ /* 0x000fe200078e0a03 */
[-C--:B------:R-:W-:Y:S03]  /*6820*/  SHF.R.U32.HI R8, RZ, R23.reuse, R8 ;  /* 0x00000017ff087219 */ /* 0x080fe60000011608 */
[----:B------:R-:W-:Y:S01]  /*6830*/  IMAD R31, R28, R6, R31 ;  /* 0x000000061c1f7224 */ /* 0x000fe200078e021f */
[----:B------:R-:W-:Y:S05]  /*6840*/  SEL R9, R5, R8, !P2 ;  /* 0x0000000805097207 */ /* 0x000fea0005000000 */
[----:B------:R-:W-:Y:S02]  /*6850*/  IMAD.MOV R8, RZ, RZ, -R9 ;  /* 0x000000ffff087224 */ /* 0x000fe400078e0a09 */
[C---:B------:R-:W-:Y:S04]  /*6860*/  @!P0 IMAD.HI.U32 R4, R3.reuse, R22, RZ ;  /* 0x0000001603048227 */ /* 0x040fe800078e00ff */
[----:B------:R-:W-:Y:S01]  /*6870*/  IMAD R8, R26, R8, R5 ;  /* 0x000000081a087224 */ /* 0x000fe200078e0205 */
[----:B------:R-:W-:Y:S04]  /*6880*/  @!P0 SHF.R.U32.HI R4, RZ, R23, R4 ;  /* 0x00000017ff048219 */ /* 0x000fe80000011604 */
[----:B------:R-:W-:Y:S02]  /*6890*/  @!P0 SEL R0, R3, R4, !P2 ;  /* 0x0000000403008207 */ /* 0x000fe40005000000 */
[----:B------:R-:W-:Y:S02]  /*68a0*/  IADD3 R4, PT, PT, -R5, RZ, RZ ;  /* 0x000000ff05047210 */ /* 0x000fe40007ffe1ff */
[----:B------:R-:W-:Y:S01]  /*68b0*/  @!P0 IADD3 R9, PT, PT, R9, -R0, RZ ;  /* 0x8000000009098210 */ /* 0x000fe20007ffe0ff */
[----:B------:R-:W-:Y:S02]  /*68c0*/  @!P0 IMAD R0, R7, R8, R0 ;  /* 0x0000000807008224 */ /* 0x000fe400078e0200 */
[----:B------:R-:W-:Y:S02]  /*68d0*/  IMAD R29, R24, R4, R29 ;  /* 0x00000004181d7224 */ /* 0x000fe400078e021d */
[----:B------:R-:W-:Y:S02]  /*68e0*/  @!P0 IMAD R5, R9, R26, R3 ;  /* 0x0000001a09058224 */ /* 0x000fe400078e0203 */
[----:B------:R-:W-:Y:S04]  /*68f0*/  @!P0 IMAD.MOV.U32 R3, RZ, RZ, R0 ;  /* 0x000000ffff038224 */ /* 0x000fe800078e0000 */
[----:B------:R-:W-:Y:S02]  /*6900*/  IMAD R31, R3, R28, R31 ;  /* 0x0000001c031f7224 */ /* 0x000fe400078e021f */
[----:B------:R-:W-:Y:S07]  /*6910*/  IMAD R29, R5, R24, R29 ;  /* 0x00000018051d7224 */ /* 0x000fee00078e021d */
.L_x_127:
[----:B-1----:R-:W-:Y:S01]  /*6920*/  @!P1 ISETP.NE.AND P0, PT, R12, 0x1, PT ;  /* 0x000000010c00980c */ /* 0x002fe20003f05270 */
[----:B------:R-:W-:Y:S01]  /*6930*/  @!P1 IMAD.HI.U32 R4, R29, R13, RZ ;  /* 0x0000000d1d049227 */ /* 0x000fe200078e00ff */
[----:B------:R-:W-:Y:S01]  /*6940*/  R2UR UR42, R21 ;  /* 0x00000000152a72ca */ /* 0x000fe200000e0000 */
[----:B------:R-:W-:Y:S01]  /*6950*/  BSSY.RECONVERGENT B6, `(.L_x_128) ;  /* 0x0000031000067945 */ /* 0x000fe20003800200 */
[----:B------:R-:W-:Y:S01]  /*6960*/  R2UR UR41, R20 ;  /* 0x00000000142972ca */ /* 0x000fe200000e0000 */
[----:B------:R-:W-:Y:S01]  /*6970*/  @!P1 IMAD.HI.U32 R0, R31, R14, RZ ;  /* 0x0000000e1f009227 */ /* 0x000fe200078e00ff */
[----:B------:R-:W-:Y:S02]  /*6980*/  @!P1 SHF.R.U32.HI R4, RZ, R11, R4 ;  /* 0x0000000bff049219 */ /* 0x000fe40000011604 */
[----:B------:R-:W-:Y:S01]  /*6990*/  @!P1 ISETP.NE.AND P2, PT, R10, 0x1, PT ;  /* 0x000000010a00980c */ /* 0x000fe20003f45270 */
[----:B------:R-:W-:Y:S01]  /*69a0*/  VIADD R80, R80, 0x1 ;  /* 0x0000000150507836 */ /* 0x000fe20000000000 */
[----:B------:R-:W-:Y:S02]  /*69b0*/  @!P1 SEL R3, R29, R4, !P0 ;  /* 0x000000041d039207 */ /* 0x000fe40004000000 */
[----:B------:R-:W-:Y:S02]  /*69c0*/  @!P1 SHF.R.U32.HI R0, RZ, R15, R0 ;  /* 0x0000000fff009219 */ /* 0x000fe40000011600 */
[----:B------:R-:W-:Y:S01]  /*69d0*/  LOP3.LUT P0, RZ, R67, 0x90, RZ, 0xc0, !PT ;  /* 0x0000009043ff7812 */ /* 0x000fe2000780c0ff */
[----:B------:R-:W-:Y:S01]  /*69e0*/  USHF.L.U32 UR42, UR42, 0x6, URZ ;  /* 0x000000062a2a7899 */ /* 0x000fe200080006ff */
[----:B------:R-:W-:Y:S01]  /*69f0*/  @!P1 SEL R4, R31, R0, !P2 ;  /* 0x000000001f049207 */ /* 0x000fe20005000000 */
[----:B------:R-:W-:Y:S01]  /*6a00*/  UIMAD UR41, UR41, 0x60, URZ ;  /* 0x00000060292978a4 */ /* 0x000fe2000f8e02ff */
[----:B------:R-:W-:Y:S03]  /*6a10*/  @P4 SHF.R.U32.HI R68, RZ, 0x10, R17 ;  /* 0x00000010ff444819 */ /* 0x000fe60000011611 */
[----:B------:R-:W-:Y:S02]  /*6a20*/  @!P1 IMAD.IADD R0, R3, 0x1, -R4 ;  /* 0x0000000103009824 */ /* 0x000fe400078e0a04 */
[----:B------:R-:W-:Y:S02]  /*6a30*/  @!P1 IMAD.IADD R3, R4, 0x1, -R3 ;  /* 0x0000000104039824 */ /* 0x000fe400078e0a03 */
[----:B------:R-:W-:Y:S02]  /*6a40*/  @!P1 IMAD R31, R0, R10, R31 ;  /* 0x0000000a001f9224 */ /* 0x000fe400078e021f */
[----:B------:R-:W-:Y:S01]  /*6a50*/  @!P1 IMAD R29, R3, R12, R29 ;  /* 0x0000000c031d9224 */ /* 0x000fe200078e021d */
[----:B------:R-:W-:Y:S06]  /*6a60*/  @!P0 BRA `(.L_x_129) ;  /* 0x00000000007c8947 */ /* 0x000fec0003800000 */
[----:B------:R-:W1:Y:S01]  /*6a70*/  LDCU.64 UR8, c[0x4][0x80] ;  /* 0x01001000ff0877ac */ /* 0x000e620008000a00 */
[----:B------:R-:W-:Y:S01]  /*6a80*/  MOV R16, 0x0 ;  /* 0x0000000000107802 */ /* 0x000fe20000000f00 */
[----:B------:R-:W-:Y:S02]  /*6a90*/  HFMA2 R12, -RZ, RZ, 0, 5.9604644775390625e-08 ;  /* 0x00000001ff0c7431 */ /* 0x000fe400000001ff */
[----:B------:R-:W-:Y:S01]  /*6aa0*/  IMAD.MOV.U32 R8, RZ, RZ, 0x70 ;  /* 0x00000070ff087424 */ /* 0x000fe200078e00ff */
[----:B------:R2:W3:Y:S01]  /*6ab0*/  LDC.64 R14, c[0x4][R16] ;  /* 0x01000000100e7b82 */ /* 0x0004e20000000a00 */
[----:B------:R-:W4:Y:S01]  /*6ac0*/  LDCU.64 UR6, c[0x4][0x88] ;  /* 0x01001100ff0677ac */ /* 0x000f220008000a00 */
[----:B------:R-:W-:Y:S01]  /*6ad0*/  IMAD.MOV.U32 R13, RZ, RZ, RZ ;  /* 0x000000ffff0d7224 */ /* 0x000fe200078e00ff */
[----:B------:R-:W2:Y:S01]  /*6ae0*/  LDCU.64 UR4, c[0x4][0x8] ;  /* 0x01000100ff0477ac */ /* 0x000ea20008000a00 */
[----:B-1----:R-:W-:Y:S01]  /*6af0*/  MOV R5, UR9 ;  /* 0x0000000900057c02 */ /* 0x002fe20008000f00 */
[----:B------:R-:W-:Y:S01]  /*6b00*/  IMAD.U32 R4, RZ, RZ, UR8 ;  /* 0x00000008ff047e24 */ /* 0x000fe2000f8e00ff */
[----:B----4-:R-:W-:Y:S01]  /*6b10*/  MOV R7, UR7 ;  /* 0x0000000700077c02 */ /* 0x010fe20008000f00 */
[----:B------:R-:W-:Y:S01]  /*6b20*/  IMAD.U32 R6, RZ, RZ, UR6 ;  /* 0x00000006ff067e24 */ /* 0x000fe2000f8e00ff */
[----:B--2---:R-:W-:Y:S01]  /*6b30*/  MOV R11, UR5 ;  /* 0x00000005000b7c02 */ /* 0x004fe20008000f00 */
[----:B------:R-:W-:Y:S02]  /*6b40*/  IMAD.U32 R10, RZ, RZ, UR4 ;  /* 0x00000004ff0a7e24 */ /* 0x000fe4000f8e00ff */
[----:B------:R-:W-:Y:S07]  /*6b50*/  LEPC R20, `(.L_x_130) ;  /* 0x000000001014794e */ /* 0x000fee0000000000 */
[----:B---3-5:R-:W-:Y:S05]  /*6b60*/  CALL.ABS.NOINC R14 ;  /* 0x000000000e007343 */ /* 0x028fea0003c00000 */
.L_x_130:
[----:B------:R-:W1:Y:S01]  /*6b70*/  LDCU.64 UR8, c[0x4][0x80] ;  /* 0x01001000ff0877ac */ /* 0x000e620008000a00 */
[----:B------:R-:W2:Y:S01]  /*6b80*/  LDC.64 R16, c[0x4][R16] ;  /* 0x0100000010107b82 */ /* 0x000ea20000000a00 */
[----:B------:R-:W-:Y:S02]  /*6b90*/  HFMA2 R12, -RZ, RZ, 0, 5.9604644775390625e-08 ;  /* 0x00000001ff0c7431 */ /* 0x000fe400000001ff */
[----:B------:R-:W-:Y:S02]  /*6ba0*/  IMAD.MOV.U32 R8, RZ, RZ, 0x70 ;  /* 0x00000070ff087424 */ /* 0x000fe400078e00ff */
[----:B------:R-:W-:Y:S01]  /*6bb0*/  IMAD.MOV.U32 R13, RZ, RZ, RZ ;  /* 0x000000ffff0d7224 */ /* 0x000fe200078e00ff */
[----:B------:R-:W3:Y:S01]  /*6bc0*/  LDCU.64 UR6, c[0x4][0x88] ;  /* 0x01001100ff0677ac */ /* 0x000ee20008000a00 */
[----:B------:R-:W4:Y:S01]  /*6bd0*/  LDCU.64 UR4, c[0x4][0x8] ;  /* 0x01000100ff0477ac */ /* 0x000f220008000a00 */
[----:B-1----:R-:W-:Y:S02]  /*6be0*/  MOV R4, UR8 ;  /* 0x0000000800047c02 */ /* 0x002fe40008000f00 */
[----:B------:R-:W-:Y:S02]  /*6bf0*/  MOV R5, UR9 ;  /* 0x0000000900057c02 */ /* 0x000fe40008000f00 */
[----:B---3--:R-:W-:Y:S01]  /*6c00*/  MOV R7, UR7 ;  /* 0x0000000700077c02 */ /* 0x008fe20008000f00 */
[----:B------:R-:W-:Y:S01]  /*6c10*/  IMAD.U32 R6, RZ, RZ, UR6 ;  /* 0x00000006ff067e24 */ /* 0x000fe2000f8e00ff */
[----:B----4-:R-:W-:Y:S01]  /*6c20*/  MOV R11, UR5 ;  /* 0x00000005000b7c02 */ /* 0x010fe20008000f00 */
[----:B------:R-:W-:Y:S02]  /*6c30*/  IMAD.U32 R10, RZ, RZ, UR4 ;  /* 0x00000004ff0a7e24 */ /* 0x000fe4000f8e00ff */
[----:B------:R-:W-:Y:S07]  /*6c40*/  LEPC R20, `(.L_x_129) ;  /* 0x000000001014794e */ /* 0x000fee0000000000 */
[----:B--2---:R-:W-:Y:S05]  /*6c50*/  CALL.ABS.NOINC R16 ;  /* 0x0000000010007343 */ /* 0x004fea0003c00000 */
.L_x_129:
[----:B------:R-:W-:Y:S05]  /*6c60*/  BSYNC.RECONVERGENT B6 ;  /* 0x0000000000067941 */ /* 0x000fea0003800200 */
.L_x_128:
[----:B------:R-:W-:Y:S01]  /*6c70*/  ISETP.NE.U32.AND P4, PT, R54, RZ, PT ;  /* 0x000000ff3600720c */ /* 0x000fe20003f85070 */
[----:B------:R-:W-:Y:S01]  /*6c80*/  UISETP.NE.AND UP2, UPT, UR51, URZ, UPT ;  /* 0x000000ff3300728c */ /* 0x000fe2000bf45270 */
[----:B------:R-:W-:Y:S01]  /*6c90*/  ISETP.NE.U32.AND P2, PT, RZ, UR38, PT ;  /* 0x00000026ff007c0c */ /* 0x000fe2000bf45070 */
[----:B------:R-:W-:Y:S01]  /*6ca0*/  UISETP.NE.U32.AND UP1, UPT, UR44, URZ, UPT ;  /* 0x000000ff2c00728c */ /* 0x000fe2000bf25070 */
[----:B------:R-:W-:Y:S01]  /*6cb0*/  ISETP.NE.AND.EX P4, PT, R55, RZ, PT, P4 ;  /* 0x000000ff3700720c */ /* 0x000fe20003f85340 */
[----:B------:R-:W-:Y:S01]  /*6cc0*/  UPLOP3.LUT UP0, UPT, UPT, UPT, UPT, 0x40, 0x4 ;  /* 0x000000000004789c */ /* 0x000fe20003f0e870 */
[----:B------:R-:W-:Y:S01]  /*6cd0*/  ISETP.NE.AND.EX P2, PT, RZ, UR39, PT, P2 ;  /* 0x00000027ff007c0c */ /* 0x000fe2000bf45320 */
[----:B------:R-:W-:Y:S01]  /*6ce0*/  UISETP.NE.AND.EX UP1, UPT, UR45, URZ, UPT, UP1 ;  /* 0x000000ff2d00728c */ /* 0x000fe2000bf25310 */
[----:B------:R-:W-:Y:S04]  /*6cf0*/  PLOP3.LUT P1, PT, PT, PT, UP2, 0x80, 0x8 ;  /* 0x000000000008781c */ /* 0x000fe80003f2f028 */
[----:B------:R-:W-:Y:S06]  /*6d00*/  @UP2 UPLOP3.LUT UP0, UPT, UPT, UPT, UP1, 0x80, 0x8 ;  /* 0x000000000008289c */ /* 0x000fec0003f0f010 */
[----:B------:R-:W-:Y:S01]  /*6d10*/  PLOP3.LUT P0, PT, PT, PT, UP0, 0x80, 0x8 ;  /* 0x000000000008781c */ /* 0x000fe20003f0f008 */
[----:B------:R-:W-:Y:S01]  /*6d20*/  @!UPT UIADD3 URZ, UPT, UPT, URZ, URZ, URZ ;  /* 0x000000fffffff290 */ /* 0x000fe2000fffe0ff */
[----:B------:R-:W-:Y:S11]  /*6d30*/  BRA.U !UP1, `(.L_x_131) ;  /* 0x0000000109387547 */ /* 0x000ff6000b800000 */
[----:B------:R-:W-:Y:S01]  /*6d40*/  UISETP.NE.U32.AND UP0, UPT, UR38, URZ, UPT ;  /* 0x000000ff2600728c */ /* 0x000fe2000bf05070 */
[----:B------:R-:W-:Y:S02]  /*6d50*/  HFMA2 R0, -RZ, RZ, 0, 5.9604644775390625e-08 ;  /* 0x00000001ff007431 */ /* 0x000fe400000001ff */
[----:B------:R-:W-:Y:S01]  /*6d60*/  IMAD.MOV.U32 R59, RZ, RZ, 0x1 ;  /* 0x00000001ff3b7424 */ /* 0x000fe200078e00ff */
[----:B------:R-:W-:Y:S06]  /*6d70*/  UISETP.NE.AND.EX UP0, UPT, UR39, URZ, UPT, UP0 ;  /* 0x000000ff2700728c */ /* 0x000fec000bf05300 */
[----:B------:R-:W-:Y:S05]  /*6d80*/  PLOP3.LUT P3, PT, PT, PT, UP0, 0x80, 0x8 ;  /* 0x000000000008781c */ /* 0x000fea0003f6f008 */
[----:B------:R-:W1:Y:S01]  /*6d90*/  @UP0 LDCU.64 UR6, c[0x0][0x888] ;  /* 0x00011100ff0607ac */ /* 0x000e620008000a00 */
[----:B------:R-:W-:Y:S07]  /*6da0*/  @UP0 UIMAD UR4, UR36, UR44, URZ ;  /* 0x0000002c240402a4 */ /* 0x000fee000f8e02ff */
[----:B------:R-:W-:Y:S01]  /*6db0*/  @!P3 PRMT R59, R0, 0x7610, R59 ;  /* 0x00007610003bb816 */ /* 0x000fe2000000003b */
[----:B-1----:R-:W-:Y:S03]  /*6dc0*/  @UP0 UIMAD.WIDE UR6, UR4, 0x4, UR6 ;  /* 0x00000004040608a5 */ /* 0x002fe6000f8e0206 */
[----:B------:R-:W1:Y:S03]  /*6dd0*/  @!UP0 LDCU UR4, c[0x0][0x880] ;  /* 0x00011000ff0487ac */ /* 0x000e660008000800 */
[----:B------:R-:W-:Y:S01]  /*6de0*/  IMAD.U32 R4, RZ, RZ, UR6 ;  /* 0x00000006ff047e24 */ /* 0x000fe2000f8e00ff */
[----:B------:R-:W-:Y:S05]  /*6df0*/  MOV R5, UR7 ;  /* 0x0000000700057c02 */ /* 0x000fea0008000f00 */
[----:B-----5:R2:W5:Y:S02]  /*6e00*/  @P3 LDG.E R35, desc[UR46][R4.64] ;  /* 0x0000002e04233981 */ /* 0x020564000c1e1900 */
[----:B-12---:R-:W-:Y:S02]  /*6e10*/  @!P3 IMAD.U32 R35, RZ, RZ, UR4 ;  /* 0x00000004ff23be24 */ /* 0x006fe4000f8e00ff */
.L_x_131:
[----:B------:R-:W-:Y:S05]  /*6e20*/  @!P4 BRA `(.L_x_132) ;  /* 0x000000000020c947 */ /* 0x000fea0003800000 */
[----:B------:R-:W-:Y:S04]  /*6e30*/  ISETP.NE.U32.AND P3, PT, R52, RZ, PT ;  /* 0x000000ff3400720c */ /* 0x000fe80003f65070 */
[----:B------:R-:W-:Y:S11]  /*6e40*/  ISETP.NE.AND.EX P3, PT, R53, RZ, PT, P3 ;  /* 0x000000ff3500720c */ /* 0x000ff60003f65330 */
[----:B------:R-:W-:Y:S02]  /*6e50*/  @!UPT UIADD3 URZ, UPT, UPT, URZ, URZ, URZ ;  /* 0x000000fffffff290 */ /* 0x000fe4000fffe0ff */
[----:B------:R-:W1:Y:S01]  /*6e60*/  @P3 LDC.64 R4, c[0x0][0x8a8] ;  /* 0x00022a00ff043b82 */ /* 0x000e620000000a00 */
[----:B------:R-:W-:Y:S04]  /*6e70*/  @P3 IMAD R0, R54, UR36, RZ ;  /* 0x0000002436003c24 */ /* 0x000fe8000f8e02ff */
[----:B-1----:R-:W-:Y:S05]  /*6e80*/  @P3 IMAD.WIDE R4, R0, 0x4, R4 ;  /* 0x0000000400043825 */ /* 0x002fea00078e0204 */
[----:B-----5:R1:W5:Y:S02]  /*6e90*/  @P3 LDG.E R30, desc[UR46][R4.64] ;  /* 0x0000002e041e3981 */ /* 0x020364000c1e1900 */
[----:B-1----:R-:W2:Y:S02]  /*6ea0*/  @!P3 LDC R30, c[0x0][0x8a0] ;  /* 0x00022800ff1ebb82 */ /* 0x002ea40000000800 */
.L_x_132:
[----:B-----5:R-:W-:Y:S01]  /*6eb0*/  FSETP.NEU.AND P3, PT, R35, RZ, PT ;  /* 0x000000ff2300720b */ /* 0x020fe20003f6d000 */
[----:B------:R-:W-:Y:S01]  /*6ec0*/  IMAD.SHL.U32 R81, R64, 0x2, RZ ;  /* 0x0000000240517824 */ /* 0x000fe200078e00ff */
[----:B------:R-:W-:Y:S01]  /*6ed0*/  SEL R5, RZ, 0xffffffff, P2 ;  /* 0xffffffffff057807 */ /* 0x000fe20001000000 */
[----:B------:R-:W-:Y:S01]  /*6ee0*/  BSSY B1, `(.L_x_133) ;  /* 0x0000034000017945 */ /* 0x000fe20003800000 */
[----:B------:R-:W-:Y:S01]  /*6ef0*/  @P1 LOP3.LUT P2, RZ, R59, 0xff, RZ, 0xc0, !PT ;  /* 0x000000ff3bff1812 */ /* 0x000fe2000784c0ff */
[----:B------:R-:W-:Y:S01]  /*6f00*/  IMAD.MOV.U32 R39, RZ, RZ, 0x1 ;  /* 0x00000001ff277424 */ /* 0x000fe200078e00ff */
[----:B------:R-:W-:Y:S01]  /*6f10*/  @P1 SEL R0, RZ, 0xffffffff, P3 ;  /* 0xffffffffff001807 */ /* 0x000fe20001800000 */
[----:B------:R-:W-:Y:S01]  /*6f20*/  IMAD R32, R33, 0x30, R2 ;  /* 0x0000003021207824 */ /* 0x000fe200078e0202 */
[----:B------:R-:W-:Y:S01]  /*6f30*/  LOP3.LUT R71, R71, 0x1, RZ, 0x3c, !PT ;  /* 0x0000000147477812 */ /* 0x000fe200078e3cff */
[----:B------:R-:W-:Y:S01]  /*6f40*/  IMAD.MOV.U32 R38, RZ, RZ, RZ ;  /* 0x000000ffff267224 */ /* 0x000fe200078e00ff */
[----:B------:R-:W-:Y:S02]  /*6f50*/  @P0 SEL R0, R5, R0, !P2 ;  /* 0x0000000005000207 */ /* 0x000fe40005000000 */
[----:B------:R-:W-:Y:S02]  /*6f60*/  CS2R R50, SRZ ;  /* 0x0000000000327805 */ /* 0x000fe4000001ff00 */
[----:B------:R-:W-:Y:S02]  /*6f70*/  LEA R74, R33, UR48, 0x3 ;  /* 0x00000030214a7c11 */ /* 0x000fe4000f8e18ff */
[----:B------:R-:W-:Y:S02]  /*6f80*/  CS2R R48, SRZ ;  /* 0x0000000000307805 */ /* 0x000fe4000001ff00 */
[----:B------:R-:W-:Y:S02]  /*6f90*/  @P1 LOP3.LUT R0, R0, 0x1, RZ, 0xc0, !PT ;  /* 0x0000000100001812 */ /* 0x000fe400078ec0ff */
[----:B------:R-:W-:Y:S02]  /*6fa0*/  CS2R R42, SRZ ;  /* 0x00000000002a7805 */ /* 0x000fe4000001ff00 */
[----:B------:R-:W-:Y:S02]  /*6fb0*/  SHF.L.U32 R3, R70, 0x1f, RZ ;  /* 0x0000001f46037819 */ /* 0x000fe400000006ff */
[----:B------:R-:W-:Y:S02]  /*6fc0*/  CS2R R40, SRZ ;  /* 0x0000000000287805 */ /* 0x000fe4000001ff00 */
[----:B------:R-:W-:Y:S01]  /*6fd0*/  ISETP.NE.U32.OR P5, PT, R0, 0x1, !P1 ;  /* 0x000000010000780c */ /* 0x000fe20004fa5470 */
[----:B------:R-:W-:Y:S01]  /*6fe0*/  VIADD R86, R81, UR48 ;  /* 0x0000003051567c36 */ /* 0x000fe20008000000 */
[----:B------:R-:W-:Y:S02]  /*6ff0*/  PLOP3.LUT P2, PT, PT, PT, UP1, 0x80, 0x8 ;  /* 0x000000000008781c */ /* 0x000fe40003f4f018 */
[----:B------:R-:W-:Y:S02]  /*7000*/  SEL R0, RZ, 0xffffffff, P3 ;  /* 0xffffffffff007807 */ /* 0x000fe40001800000 */
[----:B------:R-:W-:Y:S02]  /*7010*/  LOP3.LUT P3, R75, R59, 0xff, RZ, 0xc0, !PT ;  /* 0x000000ff3b4b7812 */ /* 0x000fe4000786c0ff */
[----:B------:R-:W-:Y:S05]  /*7020*/  P2R R82, PR, RZ, 0x20 ;  /* 0x00000020ff527803 */ /* 0x000fea0000000000 */
[----:B------:R-:W-:Y:S02]  /*7030*/  @P5 SHF.L.U32 R4, R71, 0x1f, RZ ;  /* 0x0000001f47045819 */ /* 0x000fe400000006ff */
[----:B------:R-:W-:Y:S02]  /*7040*/  @P2 SEL R0, R5, R0, !P3 ;  /* 0x0000000005002207 */ /* 0x000fe40005800000 */
[----:B------:R-:W1:Y:S02]  /*7050*/  @P5 SYNCS.PHASECHK.TRANS64.TRYWAIT P1, [UR48+0x1e0], R4 ;  /* 0x0001e004ff0055a7 */ /* 0x000e640008021130 */
[----:B------:R-:W-:Y:S04]  /*7060*/  LOP3.LUT R0, R0, 0x1, RZ, 0xc0, !PT ;  /* 0x0000000100007812 */ /* 0x000fe800078ec0ff */
[----:B------:R-:W-:Y:S04]  /*7070*/  ISETP.NE.U32.AND P4, PT, R0, 0x1, PT ;  /* 0x000000010000780c */ /* 0x000fe80003f85070 */
[----:B------:R-:W-:Y:S01]  /*7080*/  P2R R84, PR, RZ, 0x10 ;  /* 0x00000010ff547803 */ /* 0x000fe20000000000 */
[----:B------:R3:W4:Y:S01]  /*7090*/  SYNCS.PHASECHK.TRANS64.TRYWAIT P0, [R74+URZ+0x240], R3 ;  /* 0x000240034a0075a7 */ /* 0x00072200080011ff */
[----:B-1----:R-:W-:Y:S01]  /*70a0*/  @P5 SEL R39, RZ, 0x1, !P1 ;  /* 0x00000001ff275807 */ /* 0x002fe20004800000 */
[----:B---3--:R-:W-:Y:S06]  /*70b0*/  @!P5 BRA `(.L_x_134) ;  /* 0x000000000058d947 */ /* 0x008fec0003800000 */
[C---:B------:R-:W-:Y:S01]  /*70c0*/  VIADD R0, R86.reuse, 0x300 ;  /* 0x0000030056007836 */ /* 0x040fe20000000000 */
[----:B------:R-:W-:Y:S01]  /*70d0*/  LOP3.LUT P5, RZ, R65, 0x40, RZ, 0xc0, !PT ;  /* 0x0000004041ff7812 */ /* 0x000fe200078ac0ff */
[----:B------:R-:W-:Y:S01]  /*70e0*/  BSSY B0, `(.L_x_135) ;  /* 0x000000e000007945 */ /* 0x000fe20003800000 */
[----:B------:R-:W-:Y:S01]  /*70f0*/  ISETP.NE.AND P2, PT, R39, RZ, PT ;  /* 0x000000ff2700720c */ /* 0x000fe20003f45270 */
[----:B------:R-:W-:Y:S01]  /*7100*/  @P4 VIADD R4, R86, 0x310 ;  /* 0x0000031056044836 */ /* 0x000fe20000000000 */
[----:B------:R-:W-:Y:S01]  /*7110*/  PLOP3.LUT P1, PT, PT, PT, PT, 0x8, 0x80 ;  /* 0x000000000080781c */ /* 0x000fe20003f2e170 */
[----:B------:R-:W-:Y:S01]  /*7120*/  IMAD.MOV.U32 R51, RZ, RZ, RZ ;  /* 0x000000ffff337224 */ /* 0x000fe200078e00ff */
[----:B------:R-:W-:Y:S02]  /*7130*/  @P4 PLOP3.LUT P1, PT, P5, PT, PT, 0x80, 0x8 ;  /* 0x000000000008481c */ /* 0x000fe40002f2f070 */
[----:B------:R-:W-:Y:S02]  /*7140*/  CS2R R48, SRZ ;  /* 0x0000000000307805 */ /* 0x000fe4000001ff00 */
[----:B------:R-:W-:Y:S02]  /*7150*/  CS2R R42, SRZ ;  /* 0x00000000002a7805 */ /* 0x000fe4000001ff00 */
[----:B------:R-:W-:Y:S07]  /*7160*/  CS2R R40, SRZ ;  /* 0x0000000000287805 */ /* 0x000fee000001ff00 */
[----:B------:R-:W-:Y:S01]  /*7170*/  @P1 VIADD R4, R0, 0xfffffff0 ;  /* 0xfffffff000041836 */ /* 0x000fe20000000000 */
[----:B------:R-:W-:Y:S06]  /*7180*/  @P2 BRA `(.L_x_136) ;  /* 0x00000000000c2947 */ /* 0x000fec0003800000 */
[----:B------:R-:W-:Y:S04]  /*7190*/  SHF.L.U32 R5, R71, 0x1f, RZ ;  /* 0x0000001f47057819 */ /* 0x000fe800000006ff */
[----:B------:R-:W1:Y:S02]  /*71a0*/  SYNCS.PHASECHK.TRANS64.TRYWAIT P1, [UR48+0x1e0], R5 ;  /* 0x0001e005ff0075a7 */ /* 0x000e640008021130 */
[----:B-1----:R-:W-:Y:S05]  /*71b0*/  @!P1 BRA `(.L_x_137) ;  /* 0x0000003000549947 */ /* 0x002fea0003800000 */
.L_x_136:
[----:B------:R-:W-:Y:S05]  /*71c0*/  BSYNC B0 ;  /* 0x0000000000007941 */ /* 0x000fea0003800000 */
.L_x_135:
[----:B------:R-:W-:Y:S01]  /*71d0*/  ISETP.NE.AND P1, PT, R84, RZ, PT ;  /* 0x000000ff5400720c */ /* 0x000fe20003f25270 */
[----:B------:R-:W-:Y:S11]  /*71e0*/  HFMA2 R38, -RZ, RZ, 0, 5.9604644775390625e-08 ;  /* 0x00000001ff267431 */ /* 0x000ff600000001ff */
[----:B------:R-:W-:Y:S01]  /*71f0*/  @!UPT UIADD3 URZ, UPT, UPT, URZ, URZ, URZ ;  /* 0x000000fffffff290 */ /* 0x000fe2000fffe0ff */
[----:B------:R3:W1:Y:S04]  /*7200*/  @P1 LDS.128 R48, [R4] ;  /* 0x0000000004301984 */ /* 0x0006680000000c00 */
[----:B------:R3:W1:Y:S02]  /*7210*/  @P1 LDS.128 R40, [R81+UR48+0x300] ;  /* 0x0003003051281984 */ /* 0x0006640008000c00 */
.L_x_134:
[----:B------:R-:W-:Y:S05]  /*7220*/  BSYNC B1 ;  /* 0x0000000000017941 */ /* 0x000fea0003800000 */
.L_x_133:
[----:B-1----:R-:W-:Y:S04]  /*7230*/  SHF.R.U32.HI R5, RZ, 0x15, R32 ;  /* 0x00000015ff057819 */ /* 0x002fe80000011620 */
[----:B------:R-:W-:Y:S01]  /*7240*/  LOP3.LUT P1, RZ, R5, 0x3, R66, 0x48, !PT ;  /* 0x0000000305ff7812 */ /* 0x000fe20007824842 */
[----:B------:R-:W-:Y:S01]  /*7250*/  @!UPT UIADD3 URZ, UPT, UPT, URZ, URZ, URZ ;  /* 0x000000fffffff290 */ /* 0x000fe2000fffe0ff */
[----:B----4-:R-:W-:Y:S11]  /*7260*/  @P0 BRA `(.L_x_138) ;  /* 0x0000000000080947 */ /* 0x010ff60003800000 */
[----:B------:R-:W1:Y:S02]  /*7270*/  SYNCS.PHASECHK.TRANS64.TRYWAIT P0, [R74+URZ+0x240], R3 ;  /* 0x000240034a0075a7 */ /* 0x000e6400080011ff */
[----:B-1----:R-:W-:Y:S05]  /*7280*/  @!P0 BRA `(.L_x_139) ;  /* 0x0000003000388947 */ /* 0x002fea0003800000 */
.L_x_138:
[----:B------:R-:W-:Y:S05]  /*7290*/  @!P1 BRA `(.L_x_140) ;  /* 0x0000000000409947 */ /* 0x000fea0003800000 */
[----:B------:R-:W4:Y:S01]  /*72a0*/  LDCU.64 UR8, c[0x4][0x70] ;  /* 0x01000e00ff0877ac */ /* 0x000f220008000a00 */
[----:B------:R-:W-:Y:S01]  /*72b0*/  MOV R15, 0x0 ;  /* 0x00000000000f7802 */ /* 0x000fe20000000f00 */
[----:B------:R-:W-:Y:S02]  /*72c0*/  HFMA2 R12, -RZ, RZ, 0, 5.9604644775390625e-08 ;  /* 0x00000001ff0c7431 */ /* 0x000fe400000001ff */
[----:B------:R-:W-:Y:S02]  /*72d0*/  IMAD.MOV.U32 R8, RZ, RZ, 0x192 ;  /* 0x00000192ff087424 */ /* 0x000fe400078e00ff */
[----:B------:R-:W-:Y:S01]  /*72e0*/  IMAD.MOV.U32 R13, RZ, RZ, RZ ;  /* 0x000000ffff0d7224 */ /* 0x000fe200078e00ff */
[----:B------:R-:W5:Y:S01]  /*72f0*/  LDCU.64 UR6, c[0x4][0x78] ;  /* 0x01000f00ff0677ac */ /* 0x000f620008000a00 */
[----:B------:R-:W1:Y:S01]  /*7300*/  LDC.64 R14, c[0x4][R15] ;  /* 0x010000000f0e7b82 */ /* 0x000e620000000a00 */
[----:B------:R-:W2:Y:S01]  /*7310*/  LDCU.64 UR4, c[0x4][0x10] ;  /* 0x01000200ff0477ac */ /* 0x000ea20008000a00 */
[----:B----4-:R-:W-:Y:S01]  /*7320*/  MOV R5, UR9 ;  /* 0x0000000900057c02 */ /* 0x010fe20008000f00 */
[----:B---3--:R-:W-:Y:S01]  /*7330*/  IMAD.U32 R4, RZ, RZ, UR8 ;  /* 0x00000008ff047e24 */ /* 0x008fe2000f8e00ff */
[----:B-----5:R-:W-:Y:S01]  /*7340*/  MOV R7, UR7 ;  /* 0x0000000700077c02 */ /* 0x020fe20008000f00 */
[----:B------:R-:W-:Y:S01]  /*7350*/  IMAD.U32 R6, RZ, RZ, UR6 ;  /* 0x00000006ff067e24 */ /* 0x000fe2000f8e00ff */
[----:B--2---:R-:W-:Y:S01]  /*7360*/  MOV R11, UR5 ;  /* 0x00000005000b7c02 */ /* 0x004fe20008000f00 */
[----:B------:R-:W-:Y:S02]  /*7370*/  IMAD.U32 R10, RZ, RZ, UR4 ;  /* 0x00000004ff0a7e24 */ /* 0x000fe4000f8e00ff */
[----:B------:R-:W-:Y:S07]  /*7380*/  LEPC R20, `(.L_x_140) ;  /* 0x000000001014794e */ /* 0x000fee0000000000 */
[----:B-1----:R-:W-:Y:S05]  /*7390*/  CALL.ABS.NOINC R14 ;  /* 0x000000000e007343 */ /* 0x002fea0003c00000 */
.L_x_140:
[----:B------:R-:W-:Y:S01]  /*73a0*/  SHF.L.U32 R20, R40, 0x10, RZ ;  /* 0x0000001028147819 */ /* 0x000fe200000006ff */
[----:B------:R-:W-:Y:S05]  /*73b0*/  WARPSYNC.ALL ;  /* 0x0000000000007948 */ /* 0x000fea0003800000 */
[----:B------:R-:W-:Y:S01]  /*73c0*/  R2UR UR4, R32 ;  /* 0x00000000200472ca */ /* 0x000fe200000e0000 */
[----:B------:R-:W-:Y:S01]  /*73d0*/  BSSY.RECONVERGENT B0, `(.L_x_141) ;  /* 0x0000056000007945 */ /* 0x000fe20003800200 */
[----:B------:R-:W-:Y:S02]  /*73e0*/  LOP3.LUT R34, R40, 0xffff0000, RZ, 0xc0, !PT ;  /* 0xffff000028227812 */ /* 0x000fe400078ec0ff */
[----:B------:R-:W-:Y:S02]  /*73f0*/  LOP3.LUT R36, R41, 0xffff0000, RZ, 0xc0, !PT ;  /* 0xffff000029247812 */ /* 0x000fe400078ec0ff */
[----:B------:R-:W-:Y:S02]  /*7400*/  SHF.L.U32 R21, R42, 0x10, RZ ;  /* 0x000000102a157819 */ /* 0x000fe400000006ff */
[----:B------:R-:W-:Y:S02]  /*7410*/  SHF.L.U32 R37, R43, 0x10, RZ ;  /* 0x000000102b257819 */ /* 0x000fe400000006ff */
[----:B------:R-:W-:Y:S02]  /*7420*/  MOV R85, 0x10 ;  /* 0x0000001000557802 */ /* 0x000fe40000000f00 */
[----:B------:R-:W-:Y:S01]  /*7430*/  LOP3.LUT P6, RZ, R65, 0x40, RZ, 0xc0, !PT ;  /* 0x0000004041ff7812 */ /* 0x000fe200078cc0ff */
[----:B---3--:R-:W2:Y:S01]  /*7440*/  LDTM.x16 R4, tmem[UR4] ;  /* 0x00000004000479ee */ /* 0x008ea20008240000 */
[----:B------:R-:W-:Y:S02]  /*7450*/  ISETP.NE.AND P0, PT, R72, RZ, PT ;  /* 0x000000ff4800720c */ /* 0x000fe40003f05270 */
[----:B------:R-:W-:Y:S04]  /*7460*/  SEL R85, R85, 0xfffffff0, !P6 ;  /* 0xfffffff055557807 */ /* 0x000fe80007000000 */
[----:B------:R-:W-:Y:S01]  /*7470*/  IADD3 R83, PT, PT, R86, R85, RZ ;  /* 0x0000005556537210 */ /* 0x000fe20007ffe0ff */
[C---:B--2---:R-:W-:Y:S01]  /*7480*/  FMUL R0, R30.reuse, R4 ;  /* 0x000000041e007220 */ /* 0x044fe20000400000 */
[C---:B-1----:R-:W-:Y:S01]  /*7490*/  FMUL R3, R30.reuse, R5 ;  /* 0x000000051e037220 */ /* 0x042fe20000400000 */
[C---:B------:R-:W-:Y:S01]  /*74a0*/  FMUL R6, R30.reuse, R6 ;  /* 0x000000061e067220 */ /* 0x040fe20000400000 */
[C---:B------:R-:W-:Y:S01]  /*74b0*/  FMUL R7, R30.reuse, R7 ;  /* 0x000000071e077220 */ /* 0x040fe20000400000 */
[----:B------:R-:W-:Y:S01]  /*74c0*/  FFMA R0, R35, R20, R0 ;  /* 0x0000001423007223 */ /* 0x000fe20000000000 */
[----:B------:R-:W-:Y:S01]  /*74d0*/  SHF.L.U32 R20, R41, 0x10, RZ ;  /* 0x0000001029147819 */ /* 0x000fe200000006ff */
[----:B------:R-:W-:Y:S01]  /*74e0*/  FFMA R3, R35, R34, R3 ;  /* 0x0000002223037223 */ /* 0x000fe20000000003 */
[----:B------:R-:W-:Y:S01]  /*74f0*/  LOP3.LUT R34, R43, 0xffff0000, RZ, 0xc0, !PT ;  /* 0xffff00002b227812 */ /* 0x000fe200078ec0ff */
[C---:B------:R-:W-:Y:S01]  /*7500*/  FMUL R4, R30.reuse, R8 ;  /* 0x000000081e047220 */ /* 0x040fe20000400000 */
[----:B------:R-:W-:Y:S01]  /*7510*/  FMUL R5, R30, R9 ;  /* 0x000000091e057220 */ /* 0x000fe20000400000 */
[----:B------:R-:W-:Y:S01]  /*7520*/  FFMA R6, R35, R20, R6 ;  /* 0x0000001423067223 */ /* 0x000fe20000000006 */
[----:B------:R-:W-:Y:S01]  /*7530*/  LOP3.LUT R20, R42, 0xffff0000, RZ, 0xc0, !PT ;  /* 0xffff00002a147812 */ /* 0x000fe200078ec0ff */
[C---:B------:R-:W-:Y:S01]  /*7540*/  FMUL R10, R30.reuse, R10 ;  /* 0x0000000a1e0a7220 */ /* 0x040fe20000400000 */
[----:B------:R-:W-:Y:S01]  /*7550*/  F2FP.BF16.F32.PACK_AB R44, R3, R0 ;  /* 0x00000000032c723e */ /* 0x000fe200000010ff */
[C---:B------:R-:W-:Y:S01]  /*7560*/  FFMA R7, R35.reuse, R36, R7 ;  /* 0x0000002423077223 */ /* 0x040fe20000000007 */
[----:B------:R-:W-:Y:S01]  /*7570*/  FMUL R11, R30, R11 ;  /* 0x0000000b1e0b7220 */ /* 0x000fe20000400000 */
[----:B------:R-:W-:Y:S01]  /*7580*/  FFMA R4, R35, R21, R4 ;  /* 0x0000001523047223 */ /* 0x000fe20000000004 */
[----:B------:R-:W-:Y:S01]  /*7590*/  SHF.L.U32 R21, R49, 0x10, RZ ;  /* 0x0000001031157819 */ /* 0x000fe200000006ff */
[C---:B------:R-:W-:Y:S01]  /*75a0*/  FFMA R5, R35.reuse, R20, R5 ;  /* 0x0000001423057223 */ /* 0x040fe20000000005 */
[C---:B------:R-:W-:Y:S01]  /*75b0*/  FFMA R10, R35.reuse, R37, R10 ;  /* 0x00000025230a7223 */ /* 0x040fe2000000000a */
[----:B------:R-:W-:Y:S01]  /*75c0*/  SHF.L.U32 R20, R48, 0x10, RZ ;  /* 0x0000001030147819 */ /* 0x000fe200000006ff */
[C---:B------:R-:W-:Y:S01]  /*75d0*/  FFMA R11, R35.reuse, R34, R11 ;  /* 0x00000022230b7223 */ /* 0x040fe2000000000b */
[----:B------:R-:W-:Y:S01]  /*75e0*/  FMUL R8, R30, R12 ;  /* 0x0000000c1e087220 */ /* 0x000fe20000400000 */
[----:B------:R-:W-:Y:S01]  /*75f0*/  LOP3.LUT R34, R48, 0xffff0000, RZ, 0xc0, !PT ;  /* 0xffff000030227812 */ /* 0x000fe200078ec0ff */
[C---:B------:R-:W-:Y:S01]  /*7600*/  FMUL R9, R30.reuse, R13 ;  /* 0x0000000d1e097220 */ /* 0x040fe20000400000 */
[C---:B------:R-:W-:Y:S01]  /*7610*/  FMUL R14, R30.reuse, R14 ;  /* 0x0000000e1e0e7220 */ /* 0x040fe20000400000 */
[----:B------:R-:W-:Y:S01]  /*7620*/  FFMA R8, R35, R20, R8 ;  /* 0x0000001423087223 */ /* 0x000fe20000000008 */
[----:B------:R-:W-:Y:S01]  /*7630*/  LOP3.LUT R20, R49, 0xffff0000, RZ, 0xc0, !PT ;  /* 0xffff000031147812 */ /* 0x000fe200078ec0ff */
[C---:B------:R-:W-:Y:S01]  /*7640*/  FFMA R9, R35.reuse, R34, R9 ;  /* 0x0000002223097223 */ /* 0x040fe20000000009 */
[----:B------:R-:W-:Y:S01]  /*7650*/  FMUL R15, R30, R15 ;  /* 0x0000000f1e0f7220 */ /* 0x000fe20000400000 */
[C---:B------:R-:W-:Y:S01]  /*7660*/  FFMA R14, R35.reuse, R21, R14 ;  /* 0x00000015230e7223 */ /* 0x040fe2000000000e */
[----:B------:R-:W-:Y:S01]  /*7670*/  SHF.L.U32 R21, R50, 0x10, RZ ;  /* 0x0000001032157819 */ /* 0x000fe200000006ff */
[----:B------:R-:W-:Y:S01]  /*7680*/  FMUL R12, R30, R16 ;  /* 0x000000101e0c7220 */ /* 0x000fe20000400000 */
[----:B------:R-:W-:Y:S01]  /*7690*/  LOP3.LUT R34, R50, 0xffff0000, RZ, 0xc0, !PT ;  /* 0xffff000032227812 */ /* 0x000fe200078ec0ff */
[----:B------:R-:W-:Y:S01]  /*76a0*/  FFMA R15, R35, R20, R15 ;  /* 0x00000014230f7223 */ /* 0x000fe2000000000f */
[C---:B------:R-:W-:Y:S01]  /*76b0*/  FMUL R13, R30.reuse, R17 ;  /* 0x000000111e0d7220 */ /* 0x040fe20000400000 */
[C---:B------:R-:W-:Y:S01]  /*76c0*/  SHF.L.U32 R37, R51.reuse, 0x10, RZ ;  /* 0x0000001033257819 */ /* 0x040fe200000006ff */
[C---:B------:R-:W-:Y:S01]  /*76d0*/  FMUL R18, R30.reuse, R18 ;  /* 0x000000121e127220 */ /* 0x040fe20000400000 */
[----:B------:R-:W-:Y:S01]  /*76e0*/  LOP3.LUT R20, R51, 0xffff0000, RZ, 0xc0, !PT ;  /* 0xffff000033147812 */ /* 0x000fe200078ec0ff */
[----:B------:R-:W-:Y:S01]  /*76f0*/  FMUL R19, R30, R19 ;  /* 0x000000131e137220 */ /* 0x000fe20000400000 */
[----:B------:R-:W-:Y:S01]  /*7700*/  F2FP.BF16.F32.PACK_AB R45, R7, R6 ;  /* 0x00000006072d723e */ /* 0x000fe200000010ff */
[----:B------:R-:W-:Y:S01]  /*7710*/  FFMA R12, R35, R21, R12 ;  /* 0x00000015230c7223 */ /* 0x000fe2000000000c */
[----:B------:R-:W-:Y:S01]  /*7720*/  F2FP.BF16.F32.PACK_AB R46, R5, R4 ;  /* 0x00000004052e723e */ /* 0x000fe200000010ff */
[----:B------:R-:W-:Y:S01]  /*7730*/  FFMA R13, R35, R34, R13 ;  /* 0x00000022230d7223 */ /* 0x000fe2000000000d */
[----:B------:R-:W-:Y:S01]  /*7740*/  F2FP.BF16.F32.PACK_AB R47, R11, R10 ;  /* 0x0000000a0b2f723e */ /* 0x000fe200000010ff */
[C---:B------:R-:W-:Y:S01]  /*7750*/  FFMA R18, R35.reuse, R37, R18 ;  /* 0x0000002523127223 */ /* 0x040fe20000000012 */
[----:B------:R-:W-:Y:S01]  /*7760*/  FFMA R19, R35, R20, R19 ;  /* 0x0000001423137223 */ /* 0x000fe20000000013 */
[----:B------:R-:W-:Y:S02]  /*7770*/  F2FP.BF16.F32.PACK_AB R76, R9, R8 ;  /* 0x00000008094c723e */ /* 0x000fe400000010ff */
[----:B------:R1:W-:Y:S01]  /*7780*/  STS.128 [R81+UR48+0x300], R44 ;  /* 0x0003002c51007988 */ /* 0x0003e20008000c30 */
[----:B------:R-:W-:Y:S02]  /*7790*/  F2FP.BF16.F32.PACK_AB R77, R15, R14 ;  /* 0x0000000e0f4d723e */ /* 0x000fe400000010ff */
[----:B------:R-:W-:Y:S02]  /*77a0*/  F2FP.BF16.F32.PACK_AB R78, R13, R12 ;  /* 0x0000000c0d4e723e */ /* 0x000fe400000010ff */
[----:B------:R-:W-:Y:S05]  /*77b0*/  F2FP.BF16.F32.PACK_AB R79, R19, R18 ;  /* 0x00000012134f723e */ /* 0x000fea00000010ff */
[----:B------:R1:W-:Y:S01]  /*77c0*/  STS.128 [R83+0x300], R76 ;  /* 0x0003004c53007388 */ /* 0x0003e20000000c00 */
[----:B------:R-:W-:Y:S01]  /*77d0*/  @!PT LDS RZ, [RZ] ;  /* 0x00000000fffff984 */ /* 0x000fe20000000800 */
[----:B------:R-:W-:Y:S01]  /*77e0*/  @!PT LDS RZ, [RZ] ;  /* 0x00000000fffff984 */ /* 0x000fe20000000800 */
[----:B------:R-:W-:Y:S01]  /*77f0*/  @!PT LDS RZ, [RZ] ;  /* 0x00000000fffff984 */ /* 0x000fe20000000800 */
[----:B------:R-:W-:Y:S01]  /*7800*/  @!PT LDS RZ, [RZ] ;  /* 0x00000000fffff984 */ /* 0x000fe20000000800 */
[----:B------:R2:W-:Y:S07]  /*7810*/  MEMBAR.ALL.CTA ;  /* 0x0000000000007992 */ /* 0x0005ee0000008000 */
[----:B--2---:R-:W2:Y:S02]  /*7820*/  FENCE.VIEW.ASYNC.S ;  /* 0x00000000000073c6 */ /* 0x004ea40000000000 */
[----:B--2---:R-:W-:Y:S06]  /*7830*/  BAR.SYNC.DEFER_BLOCKING 0x1, 0x80 ;  /* 0x0042000000007b1d */ /* 0x004fec0000010000 */
[----:B------:R-:W-:Y:S05]  /*7840*/  @P0 BRA `(.L_x_142) ;  /* 0x0000000000380947 */ /* 0x000fea0003800000 */
[----:B------:R-:W-:Y:S02]  /*7850*/  UIADD3 UR4, UPT, UPT, UR48, 0x300, URZ ;  /* 0x0000030030047890 */ /* 0x000fe4000fffe0ff */
[----:B------:R-:W-:Y:S01]  /*7860*/  UIADD3 UR8, UP0, UPT, UR52, 0x680, URZ ;  /* 0x0000068034087890 */ /* 0x000fe2000ff1e0ff */
[----:B------:R-:W-:Y:S01]  /*7870*/  UMOV UR43, UR36 ;  /* 0x00000024002b7c82 */ /* 0x000fe20008000000 */
[----:B------:R-:W-:Y:S02]  /*7880*/  UIADD3 UR5, UPT, UPT, UR41, 0x30, URZ ;  /* 0x0000003029057890 */ /* 0x000fe4000fffe0ff */
[----:B------:R-:W-:Y:S01]  /*7890*/  MOV R67, UR4 ;  /* 0x0000000400437c02 */ /* 0x000fe20008000f00 */
[----:B------:R-:W-:Y:S02]  /*78a0*/  UIADD3.X UR9, UPT, UPT, URZ, UR53, URZ, UP0, !UPT ;  /* 0x00000035ff097290 */ /* 0x000fe400087fe4ff */
[----:B------:R-:W-:Y:S01]  /*78b0*/  UIADD3 UR4, UPT, UPT, UR48, 0xb00, URZ ;  /* 0x00000b0030047890 */ /* 0x000fe2000fffe0ff */
[----:B------:R-:W-:Y:S01]  /*78c0*/  R2UR UR40, R67 ;  /* 0x00000000432872ca */ /* 0x000fe200000e0000 */
[----:B------:R-:W-:Y:S01]  /*78d0*/  UMOV UR6, UR42 ;  /* 0x0000002a00067c82 */ /* 0x000fe20008000000 */
[----:B------:R-:W-:Y:S11]  /*78e0*/  UMOV UR7, UR36 ;  /* 0x0000002400077c82 */ /* 0x000ff60008000000 */
[----:B------:R2:W-:Y:S01]  /*78f0*/  UTMASTG.3D [UR40], [UR8] ;  /* 0x00000028080073b5 */ /* 0x0005e20008010000 */
[----:B------:R2:W-:Y:S01]  /*7900*/  UTMASTG.3D [UR4], [UR8] ;  /* 0x00000004080073b5 */ /* 0x0005e20008010000 */
[----:B------:R0:W-:Y:S01]  /*7910*/  UTMACMDFLUSH ;  /* 0x00000000000079b7 */ /* 0x0001e20000000000 */
[----:B--2---:R-:W-:Y:S04]  /*7920*/  DEPBAR.LE SB0, 0x1 ;  /* 0x000080400000791a */ /* 0x004fe80000000000 */
.L_x_142:
[----:B------:R-:W-:Y:S05]  /*7930*/  BSYNC.RECONVERGENT B0 ;  /* 0x0000000000007941 */ /* 0x000fea0003800200 */
.L_x_141:
[----:B------:R-:W-:Y:S01]  /*7940*/  BAR.SYNC.DEFER_BLOCKING 0x1, 0x80 ;  /* 0x0042000000007b1d */ /* 0x000fe20000010000 */
[----:B------:R-:W-:Y:S01]  /*7950*/  ISETP.NE.AND P1, PT, R82, RZ, PT ;  /* 0x000000ff5200720c */ /* 0x000fe20003f25270 */
[----:B------:R-:W-:Y:S01]  /*7960*/  UIADD3 UR4, UPT, UPT, UR50, -0x1, URZ ;  /* 0xffffffff32047890 */ /* 0x000fe2000fffe0ff */
[----:B------:R-:W-:Y:S03]  /*7970*/  LEA R3, R38, UR48, 0x3 ;  /* 0x0000003026037c11 */ /* 0x000fe6000f8e18ff */
[----:B------:R-:W-:Y:S08]  /*7980*/  UISETP.GT.U32.AND UP0, UPT, UR4, -0x3, UPT ;  /* 0xfffffffd0400788c */ /* 0x000ff0000bf04070 */
[----:B------:R-:W-:Y:S01]  /*7990*/  @P1 SHF.L.U32 R4, R71, 0x1f, RZ ;  /* 0x0000001f47041819 */ /* 0x000fe200000006ff */
[----:B------:R-:W-:Y:S06]  /*79a0*/  BRA.U UP0, `(.L_x_143) ;  /* 0x0000000100247547 */ /* 0x000fec000b800000 */
[----:B------:R-:W-:Y:S01]  /*79b0*/  IMAD.U32 R5, RZ, RZ, UR49 ;  /* 0x00000031ff057e24 */ /* 0x000fe2000f8e00ff */
[----:B------:R-:W-:Y:S01]  /*79c0*/  MOV R0, UR37 ;  /* 0x0000002500007c02 */ /* 0x000fe20008000f00 */
[----:B------:R-:W-:Y:S03]  /*79d0*/  UIADD3 UR49, UPT, UPT, UR49, 0x1, URZ ;  /* 0x0000000131317890 */ /* 0x000fe6000fffe0ff */
[----:B------:R-:W-:Y:S01]  /*79e0*/  @P1 LEA R5, R5, UR48, 0x3 ;  /* 0x0000003005051c11 */ /* 0x000fe2000f8e18ff */
[----:B------:R-:W-:Y:S04]  /*79f0*/  UISETP.NE.AND UP0, UPT, UR49, 0x3, UPT ;  /* 0x000000033100788c */ /* 0x000fe8000bf05270 */
[----:B------:R-:W-:Y:S01]  /*7a00*/  @P1 VIADD R5, R5, 0x1f8 ;  /* 0x000001f805051836 */ /* 0x000fe20000000000 */
[----:B------:R-:W-:Y:S04]  /*7a10*/  USEL UR49, UR49, URZ, UP0 ;  /* 0x000000ff31317287 */ /* 0x000fe80008000000 */
[----:B------:R-:W-:Y:S04]  /*7a20*/  @P1 PRMT R0, R0, 0x654, R5 ;  /* 0x0000065400001816 */ /* 0x000fe80000000005 */
[----:B------:R2:W-:Y:S04]  /*7a30*/  @P1 SYNCS.ARRIVE.TRANS64.RED.A1T0 RZ, [R0+URZ], RZ ;  /* 0x000000ff00ff19a7 */ /* 0x0005e800081004ff */
.L_x_143:
[----:B------:R-:W3:Y:S01]  /*7a40*/  @P1 SYNCS.PHASECHK.TRANS64.TRYWAIT P0, [R3+URZ+0x1e0], R4 ;  /* 0x0001e004030015a7 */ /* 0x000ee200080011ff */
[----:B------:R-:W-:Y:S01]  /*7a50*/  BSSY B1, `(.L_x_144) ;  /* 0x0000012000017945 */ /* 0x000fe20003800000 */
[----:B---3--:R-:W-:Y:S03]  /*7a60*/  @P1 SEL R39, RZ, 0x1, !P0 ;  /* 0x00000001ff271807 */ /* 0x008fe60004000000 */
[----:B------:R-:W-:Y:S05]  /*7a70*/  @!P1 BRA `(.L_x_145) ;  /* 0x00000000003c9947 */ /* 0x000fea0003800000 */
[----:B------:R-:W-:Y:S01]  /*7a80*/  ISETP.NE.AND P1, PT, R84, RZ, PT ;  /* 0x000000ff5400720c */ /* 0x000fe20003f25270 */
[----:B------:R-:W-:Y:S01]  /*7a90*/  BSSY B0, `(.L_x_146) ;  /* 0x0000009000007945 */ /* 0x000fe20003800000 */
[----:B------:R-:W-:Y:S11]  /*7aa0*/  ISETP.NE.AND P0, PT, R39, RZ, PT ;  /* 0x000000ff2700720c */ /* 0x000ff60003f05270 */
[----:B------:R-:W-:Y:S05]  /*7ab0*/  @P1 IMAD R5, R38, 0x1000, R81 ;  /* 0x0000100026051824 */ /* 0x000fea00078e0251 */
[----:B------:R-:W-:Y:S05]  /*7ac0*/  @P1 IADD3 R4, PT, PT, R5, UR48, RZ ;  /* 0x0000003005041c10 */ /* 0x000fea000fffe0ff */
[----:B------:R-:W-:Y:S01]  /*7ad0*/  @P1 IMAD.IADD R4, R85, 0x1, R4 ;  /* 0x0000000155041824 */ /* 0x000fe200078e0204 */
[----:B------:R-:W-:Y:S06]  /*7ae0*/  @P0 BRA `(.L_x_147) ;  /* 0x00000000000c0947 */ /* 0x000fec0003800000 */
[----:B--2---:R-:W-:Y:S04]  /*7af0*/  SHF.L.U32 R0, R71, 0x1f, RZ ;  /* 0x0000001f47007819 */ /* 0x004fe800000006ff */
[----:B------:R-:W2:Y:S02]  /*7b00*/  SYNCS.PHASECHK.TRANS64.TRYWAIT P0, [R3+URZ+0x1e0], R0 ;  /* 0x0001e000030075a7 */ /* 0x000ea400080011ff */
[----:B--2---:R-:W-:Y:S05]  /*7b10*/  @!P0 BRA `(.L_x_148) ;  /* 0x0000002800288947 */ /* 0x004fea0003800000 */
.L_x_147:
[----:B------:R-:W-:Y:S05]  /*7b20*/  BSYNC B0 ;  /* 0x0000000000007941 */ /* 0x000fea0003800000 */
.L_x_146:
[----:B------:R-:W-:Y:S02]  /*7b30*/  ISETP.NE.AND P0, PT, R84, RZ, PT ;  /* 0x000000ff5400720c */ /* 0x000fe40003f05270 */
[----:B------:R-:W-:Y:S11]  /*7b40*/  IADD3 R38, PT, PT, R38, 0x1, RZ ;  /* 0x0000000126267810 */ /* 0x000ff60007ffe0ff */
[----:B------:R3:W4:Y:S04]  /*7b50*/  @P0 LDS.128 R40, [R5+UR48+0x300] ;  /* 0x0003003005280984 */ /* 0x0007280008000c00 */
[----:B------:R3:W1:Y:S02]  /*7b60*/  @P0 LDS.128 R48, [R4+0x300] ;  /* 0x0003000004300984 */ /* 0x0006640000000c00 */
.L_x_145:
[----:B------:R-:W-:Y:S05]  /*7b70*/  BSYNC B1 ;  /* 0x0000000000017941 */ /* 0x000fea0003800000 */
.L_x_144:
[----:B--2---:R-:W-:Y:S05]  /*7b80*/  VIADD R3, R32, 0x10 ;  /* 0x0000001020037836 */ /* 0x004fea0000000000 */
[----:B------:R-:W-:Y:S04]  /*7b90*/  SHF.R.U32.HI R3, RZ, 0x15, R3 ;  /* 0x00000015ff037819 */ /* 0x000fe80000011603 */
[----:B------:R-:W-:Y:S11]  /*7ba0*/  LOP3.LUT P0, RZ, R3, 0x3, R66, 0x48, !PT ;  /* 0x0000000303ff7812 */ /* 0x000ff60007804842 */
[----:B------:R-:W-:Y:S02]  /*7bb0*/  @!UPT UIADD3 URZ, UPT, UPT, URZ, URZ, URZ ;  /* 0x000000fffffff290 */ /* 0x000fe4000fffe0ff */
[----:B------:R-:W-:Y:S05]  /*7bc0*/  @!P0 BRA `(.L_x_149) ;  /* 0x0000000000408947 */ /* 0x000fea0003800000 */
[----:B------:R-:W3:Y:S01]  /*7bd0*/  LDCU.64 UR8, c[0x4][0x70] ;  /* 0x01000e00ff0877ac */ /* 0x000ee20008000a00 */
[----:B------:R-:W-:Y:S01]  /*7be0*/  MOV R15, 0x0 ;  /* 0x00000000000f7802 */ /* 0x000fe20000000f00 */
[----:B------:R-:W-:Y:S02]  /*7bf0*/  HFMA2 R12, -RZ, RZ, 0, 5.9604644775390625e-08 ;  /* 0x00000001ff0c7431 */ /* 0x000fe400000001ff */
[----:B------:R-:W-:Y:S02]  /*7c00*/  IMAD.MOV.U32 R8, RZ, RZ, 0x192 ;  /* 0x00000192ff087424 */ /* 0x000fe400078e00ff */
[----:B------:R-:W-:Y:S01]  /*7c10*/  IMAD.MOV.U32 R13, RZ, RZ, RZ ;  /* 0x000000ffff0d7224 */ /* 0x000fe200078e00ff */
[----:B------:R-:W2:Y:S01]  /*7c20*/  LDCU.64 UR6, c[0x4][0x78] ;  /* 0x01000f00ff0677ac */ /* 0x000ea20008000a00 */
[----:B------:R-:W1:Y:S01]  /*7c30*/  LDC.64 R14, c[0x4][R15] ;  /* 0x010000000f0e7b82 */ /* 0x000e620000000a00 */
[----:B------:R-:W5:Y:S01]  /*7c40*/  LDCU.64 UR4, c[0x4][0x10] ;  /* 0x01000200ff0477ac */ /* 0x000f620008000a00 */
[----:B---3--:R-:W-:Y:S01]  /*7c50*/  MOV R5, UR9 ;  /* 0x0000000900057c02 */ /* 0x008fe20008000f00 */
[----:B------:R-:W-:Y:S01]  /*7c60*/  IMAD.U32 R4, RZ, RZ, UR8 ;  /* 0x00000008ff047e24 */ /* 0x000fe2000f8e00ff */
[----:B--2---:R-:W-:Y:S01]  /*7c70*/  MOV R7, UR7 ;  /* 0x0000000700077c02 */ /* 0x004fe20008000f00 */
[----:B------:R-:W-:Y:S01]  /*7c80*/  IMAD.U32 R6, RZ, RZ, UR6 ;  /* 0x00000006ff067e24 */ /* 0x000fe2000f8e00ff */
[----:B-----5:R-:W-:Y:S01]  /*7c90*/  MOV R11, UR5 ;  /* 0x00000005000b7c02 */ /* 0x020fe20008000f00 */
[----:B------:R-:W-:Y:S02]  /*7ca0*/  IMAD.U32 R10, RZ, RZ, UR4 ;  /* 0x00000004ff0a7e24 */ /* 0x000fe4000f8e00ff */
[----:B------:R-:W-:Y:S07]  /*7cb0*/  LEPC R20, `(.L_x_149) ;  /* 0x000000001014794e */ /* 0x000fee0000000000 */
[----:B-1--4-:R-:W-:Y:S05]  /*7cc0*/  CALL.ABS.NOINC R14 ;  /* 0x000000000e007343 */ /* 0x012fea0003c00000 */
.L_x_149:
[----:B----4-:R-:W-:Y:S01]  /*7cd0*/  SHF.L.U32 R20, R40, 0x10, RZ ;  /* 0x0000001028147819 */ /* 0x010fe200000006ff */
[----:B------:R-:W-:Y:S05]  /*7ce0*/  WARPSYNC.ALL ;  /* 0x0000000000007948 */ /* 0x000fea0003800000 */
[----:B------:R-:W-:Y:S01]  /*7cf0*/  R2UR UR4, R32 ;  /* 0x00000000200472ca */ /* 0x000fe200000e0000 */
[----:B------:R-:W-:Y:S01]  /*7d00*/  BSSY.RECONVERGENT B0, `(.L_x_150) ;  /* 0x0000052000007945 */ /* 0x000fe20003800200 */
[----:B------:R-:W-:Y:S02]  /*7d10*/  LOP3.LUT R34, R40, 0xffff0000, RZ, 0xc0, !PT ;  /* 0xffff000028227812 */ /* 0x000fe400078ec0ff */
[----:B------:R-:W-:Y:S02]  /*7d20*/  LOP3.LUT R36, R41, 0xffff0000, RZ, 0xc0, !PT ;  /* 0xffff000029247812 */ /* 0x000fe400078ec0ff */
[----:B------:R-:W-:Y:S02]  /*7d30*/  SHF.L.U32 R21, R42, 0x10, RZ ;  /* 0x000000102a157819 */ /* 0x000fe400000006ff */
[----:B------:R-:W-:Y:S02]  /*7d40*/  SHF.L.U32 R37, R43, 0x10, RZ ;  /* 0x000000102b257819 */ /* 0x000fe400000006ff */
[----:B------:R-:W-:Y:S03]  /*7d50*/  ISETP.NE.AND P0, PT, R72, RZ, PT ;  /* 0x000000ff4800720c */ /* 0x000fe60003f05270 */
[----:B---3--:R-:W2:Y:S02]  /*7d60*/  LDTM.x16 R4, tmem[UR4+0x10] ;  /* 0x00001004000479ee */ /* 0x008ea40008240000 */
[C---:B--2---:R-:W-:Y:S01]  /*7d70*/  FMUL R0, R30.reuse, R4 ;  /* 0x000000041e007220 */ /* 0x044fe20000400000 */
[C---:B------:R-:W-:Y:S01]  /*7d80*/  FMUL R3, R30.reuse, R5 ;  /* 0x000000051e037220 */ /* 0x040fe20000400000 */
        /* <DEDUP_REMOVED lines=11> */
[----:B-1----:R-:W-:Y:S01]  /*7e40*/  F2FP.BF16.F32.PACK_AB R44, R3, R0 ;  /* 0x00000000032c723e */ /* 0x002fe200000010ff */
[----:B------:R-:W-:Y:S01]  /*7e50*/  FFMA R7, R35, R36, R7 ;  /* 0x0000002423077223 */ /* 0x000fe20000000007 */
[----:B------:R-:W-:Y:S01]  /*7e60*/  LOP3.LUT R36, R51, 0xffff0000, RZ, 0xc0, !PT ;  /* 0xffff000033247812 */ /* 0x000fe200078ec0ff */
[----:B------:R-:W-:Y:S01]  /*7e70*/  FMUL R11, R30, R11 ;  /* 0x0000000b1e0b7220 */ /* 0x000fe20000400000 */
[C---:B------:R-:W-:Y:S01]  /*7e80*/  FFMA R4, R35.reuse, R21, R4 ;  /* 0x0000001523047223 */ /* 0x040fe20000000004 */
[C---:B------:R-:W-:Y:S01]  /*7e90*/  FFMA R5, R35.reuse, R20, R5 ;  /* 0x0000001423057223 */ /* 0x040fe20000000005 */
[C---:B------:R-:W-:Y:S01]  /*7ea0*/  FFMA R10, R35.reuse, R37, R10 ;  /* 0x00000025230a7223 */ /* 0x040fe2000000000a */
[----:B------:R-:W-:Y:S01]  /*7eb0*/  FFMA R11, R35, R34, R11 ;  /* 0x00000022230b7223 */ /* 0x000fe2000000000b */
[----:B------:R-:W-:Y:S01]  /*7ec0*/  SHF.L.U32 R20, R48, 0x10, RZ ;  /* 0x0000001030147819 */ /* 0x000fe200000006ff */
[----:B------:R-:W-:Y:S01]  /*7ed0*/  FMUL R8, R30, R12 ;  /* 0x0000000c1e087220 */ /* 0x000fe20000400000 */
[----:B------:R-:W-:Y:S01]  /*7ee0*/  LOP3.LUT R34, R48, 0xffff0000, RZ, 0xc0, !PT ;  /* 0xffff000030227812 */ /* 0x000fe200078ec0ff */
[C---:B------:R-:W-:Y:S01]  /*7ef0*/  FMUL R9, R30.reuse, R13 ;  /* 0x0000000d1e097220 */ /* 0x040fe20000400000 */
[----:B------:R-:W-:Y:S01]  /*7f00*/  SHF.L.U32 R21, R49, 0x10, RZ ;  /* 0x0000001031157819 */ /* 0x000fe200000006ff */
[C---:B------:R-:W-:Y:S01]  /*7f10*/  FMUL R14, R30.reuse, R14 ;  /* 0x0000000e1e0e7220 */ /* 0x040fe20000400000 */
[C---:B------:R-:W-:Y:S01]  /*7f20*/  FFMA R8, R35.reuse, R20, R8 ;  /* 0x0000001423087223 */ /* 0x040fe20000000008 */
[----:B------:R-:W-:Y:S01]  /*7f30*/  FFMA R9, R35, R34, R9 ;  /* 0x0000002223097223 */ /* 0x000fe20000000009 */
[----:B------:R-:W-:Y:S01]  /*7f40*/  LOP3.LUT R20, R49, 0xffff0000, RZ, 0xc0, !PT ;  /* 0xffff000031147812 */ /* 0x000fe200078ec0ff */
[----:B------:R-:W-:Y:S01]  /*7f50*/  FFMA R14, R35, R21, R14 ;  /* 0x00000015230e7223 */ /* 0x000fe2000000000e */
[----:B------:R-:W-:Y:S01]  /*7f60*/  FMUL R15, R30, R15 ;  /* 0x0000000f1e0f7220 */ /* 0x000fe20000400000 */
[----:B------:R-:W-:Y:S01]  /*7f70*/  SHF.L.U32 R21, R50, 0x10, RZ ;  /* 0x0000001032157819 */ /* 0x000fe200000006ff */
[----:B------:R-:W-:Y:S01]  /*7f80*/  FMUL R12, R30, R16 ;  /* 0x000000101e0c7220 */ /* 0x000fe20000400000 */
[----:B------:R-:W-:Y:S01]  /*7f90*/  LOP3.LUT R34, R50, 0xffff0000, RZ, 0xc0, !PT ;  /* 0xffff000032227812 */ /* 0x000fe200078ec0ff */
[C---:B------:R-:W-:Y:S01]  /*7fa0*/  FMUL R13, R30.reuse, R17 ;  /* 0x000000111e0d7220 */ /* 0x040fe20000400000 */
[----:B------:R-:W-:Y:S01]  /*7fb0*/  SHF.L.U32 R37, R51, 0x10, RZ ;  /* 0x0000001033257819 */ /* 0x000fe200000006ff */
[C---:B------:R-:W-:Y:S01]  /*7fc0*/  FMUL R18, R30.reuse, R18 ;  /* 0x000000121e127220 */ /* 0x040fe20000400000 */
[----:B------:R-:W-:Y:S01]  /*7fd0*/  FFMA R15, R35, R20, R15 ;  /* 0x00000014230f7223 */ /* 0x000fe2000000000f */
        /* <DEDUP_REMOVED lines=22> */
[----:B------:R-:W-:Y:S02]  /*8140*/  UIADD3 UR12, UP0, UPT, UR52, 0x680, URZ ;  /* 0x00000680340c7890 */ /* 0x000fe4000ff1e0ff */
[----:B------:R-:W-:Y:S02]  /*8150*/  UIADD3 UR9, UPT, UPT, UR41, 0x10, URZ ;  /* 0x0000001029097890 */ /* 0x000fe4000fffe0ff */
[----:B------:R-:W-:Y:S02]  /*8160*/  UIADD3 UR8, UPT, UPT, UR48, 0x1300, URZ ;  /* 0x0000130030087890 */ /* 0x000fe4000fffe0ff */
[----:B------:R-:W-:Y:S01]  /*8170*/  UIADD3.X UR13, UPT, UPT, URZ, UR53, URZ, UP0, !UPT ;  /* 0x00000035ff0d7290 */ /* 0x000fe200087fe4ff */
[----:B------:R-:W-:Y:S01]  /*8180*/  UMOV UR10, UR42 ;  /* 0x0000002a000a7c82 */ /* 0x000fe20008000000 */
[----:B------:R-:W-:Y:S01]  /*8190*/  UMOV UR11, UR36 ;  /* 0x00000024000b7c82 */ /* 0x000fe20008000000 */
[----:B------:R-:W-:Y:S02]  /*81a0*/  UIADD3 UR5, UPT, UPT, UR41, 0x40, URZ ;  /* 0x0000004029057890 */ /* 0x000fe4000fffe0ff */
[----:B------:R-:W-:Y:S01]  /*81b0*/  UIADD3 UR4, UPT, UPT, UR48, 0x1b00, URZ ;  /* 0x00001b0030047890 */ /* 0x000fe2000fffe0ff */
[----:B------:R-:W-:Y:S03]  /*81c0*/  UMOV UR6, UR42 ;  /* 0x0000002a00067c82 */ /* 0x000fe60008000000 */
[----:B------:R2:W-:Y:S01]  /*81d0*/  UTMASTG.3D [UR8], [UR12] ;  /* 0x000000080c0073b5 */ /* 0x0005e20008010000 */
[----:B------:R-:W-:Y:S04]  /*81e0*/  UMOV UR7, UR36 ;  /* 0x0000002400077c82 */ /* 0x000fe80008000000 */
[----:B------:R2:W-:Y:S01]  /*81f0*/  UTMASTG.3D [UR4], [UR12] ;  /* 0x000000040c0073b5 */ /* 0x0005e20008010000 */
[----:B------:R0:W-:Y:S01]  /*8200*/  UTMACMDFLUSH ;  /* 0x00000000000079b7 */ /* 0x0001e20000000000 */
[----:B--2---:R-:W-:Y:S04]  /*8210*/  DEPBAR.LE SB0, 0x1 ;  /* 0x000080400000791a */ /* 0x004fe80000000000 */
.L_x_151:
[----:B------:R-:W-:Y:S05]  /*8220*/  BSYNC.RECONVERGENT B0 ;  /* 0x0000000000007941 */ /* 0x000fea0003800200 */
.L_x_150:
[----:B------:R-:W-:Y:S01]  /*8230*/  BAR.SYNC.DEFER_BLOCKING 0x1, 0x80 ;  /* 0x0042000000007b1d */ /* 0x000fe20000010000 */
[----:B------:R-:W-:Y:S01]  /*8240*/  ISETP.NE.AND P1, PT, R82, RZ, PT ;  /* 0x000000ff5200720c */ /* 0x000fe20003f25270 */
[----:B------:R-:W-:Y:S01]  /*8250*/  UISETP.GT.U32.AND UP0, UPT, UR50, -0x3, UPT ;  /* 0xfffffffd3200788c */ /* 0x000fe2000bf04070 */
[----:B------:R-:W-:Y:S11]  /*8260*/  LEA R4, R38, UR48, 0x3 ;  /* 0x0000003026047c11 */ /* 0x000ff6000f8e18ff */
        /* <DEDUP_REMOVED lines=11> */
.L_x_152:
        /* <DEDUP_REMOVED lines=8> */
[----:B--2---:R-:W-:Y:S05]  /*83a0*/  @P1 IADD3 R0, PT, PT, R38, UR48, RZ ;  /* 0x0000003026001c10 */ /* 0x004fea000fffe0ff */
[----:B------:R-:W-:Y:S01]  /*83b0*/  @P1 IMAD.IADD R85, R85, 0x1, R0 ;  /* 0x0000000155551824 */ /* 0x000fe200078e0200 */
[----:B------:R-:W-:Y:S06]  /*83c0*/  @P0 BRA `(.L_x_156) ;  /* 0x00000000000c0947 */ /* 0x000fec0003800000 */
[----:B------:R-:W-:Y:S04]  /*83d0*/  SHF.L.U32 R3, R71, 0x1f, RZ ;  /* 0x0000001f47037819 */ /* 0x000fe800000006ff */
[----:B------:R-:W2:Y:S02]  /*83e0*/  SYNCS.PHASECHK.TRANS64.TRYWAIT P0, [R4+URZ+0x1e0], R3 ;  /* 0x0001e003040075a7 */ /* 0x000ea400080011ff */
[----:B--2---:R-:W-:Y:S05]  /*83f0*/  @!P0 BRA `(.L_x_157) ;  /* 0x0000002000048947 */ /* 0x004fea0003800000 */
.L_x_156:
[----:B------:R-:W-:Y:S05]  /*8400*/  BSYNC B0 ;  /* 0x0000000000007941 */ /* 0x000fea0003800000 */
.L_x_155:
[----:B------:R-:W-:Y:S11]  /*8410*/  ISETP.NE.AND P0, PT, R84, RZ, PT ;  /* 0x000000ff5400720c */ /* 0x000ff60003f05270 */
[----:B------:R-:W-:Y:S02]  /*8420*/  @!UPT UIADD3 URZ, UPT, UPT, URZ, URZ, URZ ;  /* 0x000000fffffff290 */ /* 0x000fe4000fffe0ff */
[----:B------:R3:W4:Y:S04]  /*8430*/  @P0 LDS.128 R40, [R38+UR48+0x300] ;  /* 0x0003003026280984 */ /* 0x0007280008000c00 */
[----:B------:R3:W1:Y:S02]  /*8440*/  @P0 LDS.128 R48, [R85+0x300] ;  /* 0x0003000055300984 */ /* 0x0006640000000c00 */
.L_x_154:
[----:B------:R-:W-:Y:S05]  /*8450*/  BSYNC B1 ;  /* 0x0000000000017941 */ /* 0x000fea0003800000 */
.L_x_153:
[----:B--2---:R-:W-:Y:S05]  /*8460*/  VIADD R3, R32, 0x20 ;  /* 0x0000002020037836 */ /* 0x004fea0000000000 */
[----:B------:R-:W-:Y:S04]  /*8470*/  SHF.R.U32.HI R3, RZ, 0x15, R3 ;  /* 0x00000015ff037819 */ /* 0x000fe80000011603 */
[----:B------:R-:W-:Y:S11]  /*8480*/  LOP3.LUT P0, RZ, R3, 0x3, R66, 0x48, !PT ;  /* 0x0000000303ff7812 */ /* 0x000ff60007804842 */
[----:B------:R-:W-:Y:S02]  /*8490*/  @!UPT UIADD3 URZ, UPT, UPT, URZ, URZ, URZ ;  /* 0x000000fffffff290 */ /* 0x000fe4000fffe0ff */
[----:B------:R-:W-:Y:S05]  /*84a0*/  @!P0 BRA `(.L_x_158) ;  /* 0x0000000000408947 */ /* 0x000fea0003800000 */
[----:B------:R-:W2:Y:S01]  /*84b0*/  LDCU.64 UR8, c[0x4][0x70] ;  /* 0x01000e00ff0877ac */ /* 0x000ea20008000a00 */
[----:B------:R-:W-:Y:S01]  /*84c0*/  MOV R15, 0x0 ;  /* 0x00000000000f7802 */ /* 0x000fe20000000f00 */
[----:B------:R-:W-:Y:S02]  /*84d0*/  HFMA2 R12, -RZ, RZ, 0, 5.9604644775390625e-08 ;  /* 0x00000001ff0c7431 */ /* 0x000fe400000001ff */
[----:B------:R-:W-:Y:S02]  /*84e0*/  IMAD.MOV.U32 R8, RZ, RZ, 0x192 ;  /* 0x00000192ff087424 */ /* 0x000fe400078e00ff */
[----:B------:R-:W-:Y:S01]  /*84f0*/  IMAD.MOV.U32 R13, RZ, RZ, RZ ;  /* 0x000000ffff0d7224 */ /* 0x000fe200078e00ff */
[----:B------:R-:W5:Y:S01]  /*8500*/  LDCU.64 UR6, c[0x4][0x78] ;  /* 0x01000f00ff0677ac */ /* 0x000f620008000a00 */
[----:B------:R-:W1:Y:S01]  /*8510*/  LDC.64 R14, c[0x4][R15] ;  /* 0x010000000f0e7b82 */ /* 0x000e620000000a00 */
[----:B------:R-:W3:Y:S01]  /*8520*/  LDCU.64 UR4, c[0x4][0x10] ;  /* 0x01000200ff0477ac */ /* 0x000ee20008000a00 */
[----:B--2---:R-:W-:Y:S01]  /*8530*/  MOV R5, UR9 ;  /* 0x0000000900057c02 */ /* 0x004fe20008000f00 */
[----:B------:R-:W-:Y:S01]  /*8540*/  IMAD.U32 R4, RZ, RZ, UR8 ;  /* 0x00000008ff047e24 */ /* 0x000fe2000f8e00ff */
[----:B-----5:R-:W-:Y:S01]  /*8550*/  MOV R7, UR7 ;  /* 0x0000000700077c02 */ /* 0x020fe20008000f00 */
[----:B------:R-:W-:Y:S01]  /*8560*/  IMAD.U32 R6, RZ, RZ, UR6 ;  /* 0x00000006ff067e24 */ /* 0x000fe2000f8e00ff */
[----:B---3--:R-:W-:Y:S01]  /*8570*/  MOV R11, UR5 ;  /* 0x00000005000b7c02 */ /* 0x008fe20008000f00 */
[----:B------:R-:W-:Y:S02]  /*8580*/  IMAD.U32 R10, RZ, RZ, UR4 ;  /* 0x00000004ff0a7e24 */ /* 0x000fe4000f8e00ff */
[----:B------:R-:W-:Y:S07]  /*8590*/  LEPC R20, `(.L_x_158) ;  /* 0x000000001014794e */ /* 0x000fee0000000000 */
[----:B-1--4-:R-:W-:Y:S05]  /*85a0*/  CALL.ABS.NOINC R14 ;  /* 0x000000000e007343 */ /* 0x012fea0003c00000 */
.L_x_158:
[----:B------:R-:W-:Y:S01]  /*85b0*/  ISETP.NE.AND P0, PT, R72, RZ, PT ;  /* 0x000000ff4800720c */ /* 0x000fe20003f05270 */
[----:B------:R-:W-:Y:S05]  /*85c0*/  WARPSYNC.ALL ;  /* 0x0000000000007948 */ /* 0x000fea0003800000 */
[----:B------:R-:W-:Y:S01]  /*85d0*/  R2UR UR4, R32 ;  /* 0x00000000200472ca */ /* 0x000fe200000e0000 */
[----:B------:R-:W-:Y:S01]  /*85e0*/  BSSY.RECONVERGENT B0, `(.L_x_159) ;  /* 0x0000056000007945 */ /* 0x000fe20003800200 */
[C---:B----4-:R-:W-:Y:S02]  /*85f0*/  SHF.L.U32 R20, R40.reuse, 0x10, RZ ;  /* 0x0000001028147819 */ /* 0x050fe400000006ff */
[----:B------:R-:W-:Y:S02]  /*8600*/  LOP3.LUT R34, R40, 0xffff0000, RZ, 0xc0, !PT ;  /* 0xffff000028227812 */ /* 0x000fe400078ec0ff */
[C---:B------:R-:W-:Y:S02]  /*8610*/  SHF.L.U32 R21, R41.reuse, 0x10, RZ ;  /* 0x0000001029157819 */ /* 0x040fe400000006ff */
[----:B------:R-:W-:Y:S02]  /*8620*/  LOP3.LUT R36, R41, 0xffff0000, RZ, 0xc0, !PT ;  /* 0xffff000029247812 */ /* 0x000fe400078ec0ff */
[C---:B------:R-:W-:Y:S02]  /*8630*/  SHF.L.U32 R37, R42.reuse, 0x10, RZ ;  /* 0x000000102a257819 */ /* 0x040fe400000006ff */
[----:B---3--:R-:W-:Y:S01]  /*8640*/  LOP3.LUT R38, R42, 0xffff0000, RZ, 0xc0, !PT ;  /* 0xffff00002a267812 */ /* 0x008fe200078ec0ff */
[----:B------:R-:W2:Y:S01]  /*8650*/  LDTM.x16 R4, tmem[UR4+0x20] ;  /* 0x00002004000479ee */ /* 0x000ea20008240000 */
[C---:B------:R-:W-:Y:S01]  /*8660*/  SHF.L.U32 R39, R43.reuse, 0x10, RZ ;  /* 0x000000102b277819 */ /* 0x040fe200000006ff */
[----:B------:R-:W-:Y:S01]  /*8670*/  NOP ;  /* 0x0000000000007918 */ /* 0x000fe20000000000 */
[----:B------:R-:W-:Y:S02]  /*8680*/  LOP3.LUT R40, R43, 0xffff0000, RZ, 0xc0, !PT ;  /* 0xffff00002b287812 */ /* 0x000fe400078ec0ff */
[C---:B-1----:R-:W-:Y:S02]  /*8690*/  SHF.L.U32 R41, R48.reuse, 0x10, RZ ;  /* 0x0000001030297819 */ /* 0x042fe400000006ff */
[----:B------:R-:W-:Y:S02]  /*86a0*/  LOP3.LUT R42, R48, 0xffff0000, RZ, 0xc0, !PT ;  /* 0xffff0000302a7812 */ /* 0x000fe400078ec0ff */
[----:B------:R-:W-:Y:S02]  /*86b0*/  IADD3 R74, PT, PT, R74, 0x260, RZ ;  /* 0x000002604a4a7810 */ /* 0x000fe40007ffe0ff */
[C---:B------:R-:W-:Y:S02]  /*86c0*/  SHF.L.U32 R43, R49.reuse, 0x10, RZ ;  /* 0x00000010312b7819 */ /* 0x040fe400000006ff */
[----:B------:R-:W-:Y:S02]  /*86d0*/  LOP3.LUT R74, R74, 0xfefffff8, RZ, 0xc0, !PT ;  /* 0xfefffff84a4a7812 */ /* 0x000fe400078ec0ff */
[----:B------:R-:W-:Y:S02]  /*86e0*/  LOP3.LUT R44, R49, 0xffff0000, RZ, 0xc0, !PT ;  /* 0xffff0000312c7812 */ /* 0x000fe400078ec0ff */
[----:B--2---:R1:W-:Y:S01]  /*86f0*/  SYNCS.ARRIVE.TRANS64.RED.A1T0 RZ, [R74+URZ], RZ ;  /* 0x000000ff4aff79a7 */ /* 0x0043e200081004ff */
[C---:B------:R-:W-:Y:S02]  /*8700*/  SHF.L.U32 R45, R50.reuse, 0x10, RZ ;  /* 0x00000010322d7819 */ /* 0x040fe400000006ff */
[----:B------:R-:W-:Y:S02]  /*8710*/  LOP3.LUT R46, R50, 0xffff0000, RZ, 0xc0, !PT ;  /* 0xffff0000322e7812 */ /* 0x000fe400078ec0ff */
[----:B------:R-:W-:Y:S01]  /*8720*/  SHF.L.U32 R47, R51, 0x10, RZ ;  /* 0x00000010332f7819 */ /* 0x000fe200000006ff */
[C---:B------:R-:W-:Y:S01]  /*8730*/  FMUL R4, R30.reuse, R4 ;  /* 0x000000041e047220 */ /* 0x040fe20000400000 */
[C---:B------:R-:W-:Y:S01]  /*8740*/  FMUL R5, R30.reuse, R5 ;  /* 0x000000051e057220 */ /* 0x040fe20000400000 */
[C---:B------:R-:W-:Y:S01]  /*8750*/  FMUL R6, R30.reuse, R6 ;  /* 0x000000061e067220 */ /* 0x040fe20000400000 */
[C---:B------:R-:W-:Y:S01]  /*8760*/  FMUL R7, R30.reuse, R7 ;  /* 0x000000071e077220 */ /* 0x040fe20000400000 */
[C---:B------:R-:W-:Y:S01]  /*8770*/  FFMA R4, R35.reuse, R20, R4 ;  /* 0x0000001423047223 */ /* 0x040fe20000000004 */
        /* <DEDUP_REMOVED lines=19> */
[----:B------:R-:W-:Y:S01]  /*88b0*/  FFMA R14, R35, R43, R14 ;  /* 0x0000002b230e7223 */ /* 0x000fe2000000000e */
[----:B------:R-:W-:Y:S01]  /*88c0*/  LOP3.LUT R48, R51, 0xffff0000, RZ, 0xc0, !PT ;  /* 0xffff000033307812 */ /* 0x000fe200078ec0ff */
        /* <DEDUP_REMOVED lines=8> */
[----:B------:R-:W-:Y:S01]  /*8950*/  FFMA R18, R35, R47, R18 ;  /* 0x0000002f23127223 */ /* 0x000fe20000000012 */
[----:B------:R-:W-:Y:S01]  /*8960*/  F2FP.BF16.F32.PACK_AB R79, R11, R10 ;  /* 0x0000000a0b4f723e */ /* 0x000fe200000010ff */
[----:B------:R-:W-:Y:S01]  /*8970*/  FFMA R19, R35, R48, R19 ;  /* 0x0000003023137223 */ /* 0x000fe20000000013 */
[----:B------:R-:W-:Y:S02]  /*8980*/  F2FP.BF16.F32.PACK_AB R84, R3, R0 ;  /* 0x000000000354723e */ /* 0x000fe400000010ff */
[----:B------:R-:W-:Y:S01]  /*8990*/  F2FP.BF16.F32.PACK_AB R85, R15, R14 ;  /* 0x0000000e0f55723e */ /* 0x000fe200000010ff */
[----:B------:R1:W-:Y:S01]  /*89a0*/  STS.128 [R81+UR48+0x2300], R76 ;  /* 0x0023004c51007988 */ /* 0x0003e20008000c30 */
        /* <DEDUP_REMOVED lines=25> */
.L_x_160:
[----:B------:R-:W-:Y:S05]  /*8b40*/  BSYNC.RECONVERGENT B0 ;  /* 0x0000000000007941 */ /* 0x000fea0003800200 */
.L_x_159:
[----:B------:R-:W-:Y:S01]  /*8b50*/  BAR.SYNC.DEFER_BLOCKING 0x1, 0x80 ;  /* 0x0042000000007b1d */ /* 0x000fe20000010000 */
[----:B------:R-:W-:Y:S01]  /*8b60*/  UIADD3 UR4, UPT, UPT, UR50, 0x1, URZ ;  /* 0x0000000132047890 */ /* 0x000fe2000fffe0ff */
[----:B------:R-:W-:Y:S03]  /*8b70*/  IADD3 R0, PT, PT, R33, 0x1, RZ ;  /* 0x0000000121007810 */ /* 0x000fe60007ffe0ff */
[----:B------:R-:W-:Y:S09]  /*8b80*/  UISETP.GT.U32.AND UP0, UPT, UR4, -0x3, UPT ;  /* 0xfffffffd0400788c */ /* 0x000ff2000bf04070 */
[----:B------:R-:W-:Y:S05]  /*8b90*/  BRA.U UP0, `(.L_x_161) ;  /* 0x0000000100287547 */ /* 0x000fea000b800000 */
[----:B------:R-:W-:Y:S01]  /*8ba0*/  ISETP.NE.AND P0, PT, R82, RZ, PT ;  /* 0x000000ff5200720c */ /* 0x000fe20003f05270 */
[----:B------:R-:W-:Y:S01]  /*8bb0*/  IMAD.U32 R4, RZ, RZ, UR49 ;  /* 0x00000031ff047e24 */ /* 0x000fe2000f8e00ff */
[----:B------:R-:W-:Y:S01]  /*8bc0*/  UIADD3 UR49, UPT, UPT, UR49, 0x1, URZ ;  /* 0x0000000131317890 */ /* 0x000fe2000fffe0ff */
[----:B------:R-:W-:Y:S03]  /*8bd0*/  IMAD.U32 R3, RZ, RZ, UR37 ;  /* 0x00000025ff037e24 */ /* 0x000fe6000f8e00ff */
[----:B------:R-:W-:Y:S04]  /*8be0*/  UISETP.NE.AND UP0, UPT, UR49, 0x3, UPT ;  /* 0x000000033100788c */ /* 0x000fe8000bf05270 */
[----:B------:R-:W-:Y:S03]  /*8bf0*/  USEL UR49, UR49, URZ, UP0 ;  /* 0x000000ff31317287 */ /* 0x000fe60008000000 */
[----:B------:R-:W-:Y:S05]  /*8c00*/  @P0 LEA R4, R4, UR48, 0x3 ;  /* 0x0000003004040c11 */ /* 0x000fea000f8e18ff */
[----:B------:R-:W-:Y:S05]  /*8c10*/  @P0 VIADD R4, R4, 0x1f8 ;  /* 0x000001f804040836 */ /* 0x000fea0000000000 */
[----:B------:R-:W-:Y:S04]  /*8c20*/  @P0 PRMT R3, R3, 0x654, R4 ;  /* 0x0000065403030816 */ /* 0x000fe80000000004 */
[----:B------:R2:W-:Y:S03]  /*8c30*/  @P0 SYNCS.ARRIVE.TRANS64.RED.A1T0 RZ, [R3+URZ], RZ ;  /* 0x000000ff03ff09a7 */ /* 0x0005e600081004ff */
.L_x_161:
[----:B------:R-:W-:Y:S01]  /*8c40*/  ISETP.NE.AND P2, PT, R73, RZ, PT ;  /* 0x000000ff4900720c */ /* 0x000fe20003f45270 */
[----:B------:R-:W-:Y:S01]  /*8c50*/  UIADD3 UR50, UPT, UPT, UR50, 0x3, URZ ;  /* 0x0000000332327890 */ /* 0x000fe2000fffe0ff */
[----:B------:R-:W-:Y:S01]  /*8c60*/  ISETP.NE.AND P0, PT, R80, 0x2, PT ;  /* 0x000000025000780c */ /* 0x000fe20003f05270 */
[----:B------:R-:W-:Y:S01]  /*8c70*/  IMAD.IADD R20, R29, 0x1, R58 ;  /* 0x000000011d147824 */ /* 0x000fe200078e023a */
[----:B------:R-:W-:Y:S01]  /*8c80*/  ISETP.NE.AND P1, PT, R0, 0x4, PT ;  /* 0x000000040000780c */ /* 0x000fe20003f25270 */
[----:B------:R-:W-:Y:S01]  /*8c90*/  IMAD.IADD R21, R31, 0x1, R60 ;  /* 0x000000011f157824 */ /* 0x000fe200078e023c */
[----:B------:R-:W-:Y:S02]  /*8ca0*/  SEL R4, RZ, 0x1, P0 ;  /* 0x00000001ff047807 */ /* 0x000fe40000000000 */
[----:B--2---:R-:W-:Y:S02]  /*8cb0*/  SEL R3, RZ, 0x1, P1 ;  /* 0x00000001ff037807 */ /* 0x004fe40000800000 */
[----:B------:R-:W-:Y:S02]  /*8cc0*/  LOP3.LUT R69, R69, R4, RZ, 0x3c, !PT ;  /* 0x0000000445457212 */ /* 0x000fe400078e3cff */
[----:B------:R-:W-:Y:S02]  /*8cd0*/  LOP3.LUT R70, R70, R3, RZ, 0x3c, !PT ;  /* 0x0000000346467212 */ /* 0x000fe400078e3cff */
[----:B------:R-:W-:Y:S02]  /*8ce0*/  @P2 R2UR UR36, R68 ;  /* 0x00000000442422ca */ /* 0x000fe400000e0000 */
[----:B------:R-:W-:Y:S02]  /*8cf0*/  SEL R80, R80, RZ, P0 ;  /* 0x000000ff50507207 */ /* 0x000fe40000000000 */
[----:B------:R-:W-:Y:S01]  /*8d00*/  SEL R33, R0, RZ, P1 ;  /* 0x000000ff00217207 */ /* 0x000fe20000800000 */
[----:B------:R-:W-:Y:S10]  /*8d10*/  @P2 BRA `(.L_x_162) ;  /* 0xffffffd400f42947 */ /* 0x000ff4000383ffff */
[----:B------:R-:W-:-:S09]  /*8d20*/  UISETP.NE.AND UP0, UPT, UR51, URZ, UPT ;  /* 0x000000ff3300728c */ /* 0x000fd2000bf05270 */
[----:B------:R-:W-:Y:S05]  /*8d30*/  BRA.U !UP0, `(.L_x_163) ;  /* 0x0000000108487547 */ /* 0x000fea000b800000 */
[----:B------:R-:W2:Y:S02]  /*8d40*/  LDCU.64 UR4, c[0x0][0x890] ;  /* 0x00011200ff0477ac */ /* 0x000ea40008000a00 */
[----:B--2---:R-:W-:-:S04]  /*8d50*/  UISETP.NE.U32.AND UP0, UPT, UR4, URZ, UPT ;  /* 0x000000ff0400728c */ /* 0x004fc8000bf05070 */
[----:B------:R-:W-:-:S09]  /*8d60*/  UISETP.NE.AND.EX UP0, UPT, UR5, URZ, UPT, UP0 ;  /* 0x000000ff0500728c */ /* 0x000fd2000bf05300 */
[----:B------:R-:W-:Y:S05]  /*8d70*/  BRA.U UP0, `(.L_x_164) ;  /* 0x00000001000c7547 */ /* 0x000fea000b800000 */
[----:B------:R-:W-:-:S13]  /*8d80*/  FSETP.NEU.AND P0, PT, R35, RZ, PT ;  /* 0x000000ff2300720b */ /* 0x000fda0003f0d000 */
[----:B------:R-:W-:Y:S05]  /*8d90*/  @!P0 EXIT ;  /* 0x000000000000894d */ /* 0x000fea0003800000 */
[----:B------:R-:W-:Y:S05]  /*8da0*/  BRA `(.L_x_163) ;  /* 0x00000000002c7947 */ /* 0x000fea0003800000 */
.L_x_164:
[----:B------:R-:W-:Y:S01]  /*8db0*/  ISETP.NE.AND P0, PT, R75, RZ, PT ;  /* 0x000000ff4b00720c */ /* 0x000fe20003f05270 */
[----:B------:R-:W-:-:S12]  /*8dc0*/  BSSY.RECONVERGENT B0, `(.L_x_163) ;  /* 0x0000009000007945 */ /* 0x000fd80003800200 */
[----:B------:R-:W-:Y:S05]  /*8dd0*/  @P0 BRA `(.L_x_165) ;  /* 0x0000000000140947 */ /* 0x000fea0003800000 */
[----:B------:R-:W2:Y:S02]  /*8de0*/  LDCU.64 UR4, c[0x0][0x888] ;  /* 0x00011100ff0477ac */ /* 0x000ea40008000a00 */
[----:B--2---:R-:W-:-:S04]  /*8df0*/  ISETP.NE.U32.AND P0, PT, RZ, UR4, PT ;  /* 0x00000004ff007c0c */ /* 0x004fc8000bf05070 */
[----:B------:R-:W-:-:S13]  /*8e00*/  ISETP.NE.AND.EX P0, PT, RZ, UR5, PT, P0 ;  /* 0x00000005ff007c0c */ /* 0x000fda000bf05300 */
[----:B------:R-:W-:Y:S05]  /*8e10*/  @!P0 EXIT ;  /* 0x000000000000894d */ /* 0x000fea0003800000 */
[----:B------:R-:W-:Y:S05]  /*8e20*/  BRA `(.L_x_166) ;  /* 0x0000000000087947 */ /* 0x000fea0003800000 */
.L_x_165:
[----:B------:R-:W-:-:S13]  /*8e30*/  FSETP.NEU.AND P0, PT, R35, RZ, PT ;  /* 0x000000ff2300720b */ /* 0x000fda0003f0d000 */
[----:B------:R-:W-:Y:S05]  /*8e40*/  @!P0 EXIT ;  /* 0x000000000000894d */ /* 0x000fea0003800000 */
.L_x_166:
[----:B------:R-:W-:Y:S05]  /*8e50*/  BSYNC.RECONVERGENT B0 ;  /* 0x0000000000007941 */ /* 0x000fea0003800200 */
.L_x_163:
[----:B------:R-:W-:Y:S01]  /*8e60*/  ULEA UR4, UR49, UR48, 0x3 ;  /* 0x0000003031047291 */ /* 0x000fe2000f8e18ff */
[----:B------:R-:W-:-:S04]  /*8e70*/  DEPBAR.LE SB0, 0x0 ;  /* 0x000080000000791a */ /* 0x000fc80000000000 */
[----:B------:R-:W-:-:S04]  /*8e80*/  UIADD3 UR4, UPT, UPT, UR4, 0x1f8, URZ ;  /* 0x000001f804047890 */ /* 0x000fc8000fffe0ff */
[----:B------:R-:W-:-:S09]  /*8e90*/  UPRMT UR4, UR37, 0x654, UR4 ;  /* 0x0000065425047896 */ /* 0x000fd20008000004 */
[----:B------:R-:W-:Y:S01]  /*8ea0*/  SYNCS.ARRIVE.TRANS64.RED.A1T0 RZ, [UR4], RZ ;  /* 0x000000ffffff79a7 */ /* 0x000fe20008100404 */
[----:B------:R-:W-:Y:S05]  /*8eb0*/  EXIT ;  /* 0x000000000000794d */ /* 0x000fea0003800000 */
.L_x_25:
[----:B--2---:R2:W4:Y:S02]  /*8ec0*/  SYNCS.PHASECHK.TRANS64.TRYWAIT P0, [R3+URZ+0x290], R2 ;  /* 0x00029002030075a7 */ /* 0x00452400080011ff */
[----:B----4-:R-:W-:Y:S05]  /*8ed0*/  @!P0 NANOSLEEP.SYNCS 0x989680 ;  /* 0x009896800000895d */ /* 0x010fea0003900000 */
[----:B------:R-:W4:Y:S02]  /*8ee0*/  @!P0 SYNCS.PHASECHK.TRANS64 P0, [R3+URZ+0x290], R2 ;  /* 0x00029002030085a7 */ /* 0x000f2400080010ff */
[----:B----4-:R-:W-:Y:S05]  /*8ef0*/  @!P0 BRA `(.L_x_25) ;  /* 0xfffffffc00f08947 */ /* 0x010fea000383ffff */
[----:B------:R-:W-:Y:S05]  /*8f00*/  BRA `(.L_x_167) ;  /* 0xffffff8c00147947 */ /* 0x000fea000383ffff */
.L_x_28:
[----:B-1----:R-:W-:Y:S07]  /*8f10*/  MOV R2, UR33 ;  /* 0x0000002100027c02 */ /* 0x002fee0008000f00 */
.L_x_168:
[----:B-1----:R1:W2:Y:S02]  /*8f20*/  SYNCS.PHASECHK.TRANS64.TRYWAIT P0, [R2+URZ+0xf0], R5 ;  /* 0x0000f005020075a7 */ /* 0x0022a400080011ff */
[----:B--2---:R-:W-:Y:S05]  /*8f30*/  @!P0 NANOSLEEP.SYNCS 0x989680 ;  /* 0x009896800000895d */ /* 0x004fea0003900000 */
[----:B------:R-:W2:Y:S02]  /*8f40*/  @!P0 SYNCS.PHASECHK.TRANS64 P0, [R2+URZ+0xf0], R5 ;  /* 0x0000f005020085a7 */ /* 0x000ea400080010ff */
[----:B--2---:R-:W-:Y:S05]  /*8f50*/  @!P0 BRA `(.L_x_168) ;  /* 0xfffffffc00f08947 */ /* 0x004fea000383ffff */
[----:B------:R-:W-:Y:S05]  /*8f60*/  BRA `(.L_x_27) ;  /* 0xffffff8c007c7947 */ /* 0x000fea000383ffff */
.L_x_35:
[----:B-1----:R-:W-:Y:S07]  /*8f70*/  MOV R2, UR17 ;  /* 0x0000001100027c02 */ /* 0x002fee0008000f00 */
.L_x_169:
[----:B-1----:R1:W2:Y:S02]  /*8f80*/  SYNCS.PHASECHK.TRANS64.TRYWAIT P0, [R2+URZ+0xf0], R5 ;  /* 0x0000f005020075a7 */ /* 0x0022a400080011ff */
[----:B--2---:R-:W-:Y:S05]  /*8f90*/  @!P0 NANOSLEEP.SYNCS 0x989680 ;  /* 0x009896800000895d */ /* 0x004fea0003900000 */
[----:B------:R-:W2:Y:S02]  /*8fa0*/  @!P0 SYNCS.PHASECHK.TRANS64 P0, [R2+URZ+0xf0], R5 ;  /* 0x0000f005020085a7 */ /* 0x000ea400080010ff */
[----:B--2---:R-:W-:Y:S05]  /*8fb0*/  @!P0 BRA `(.L_x_169) ;  /* 0xfffffffc00f08947 */ /* 0x004fea000383ffff */
[----:B------:R-:W-:Y:S05]  /*8fc0*/  BRA `(.L_x_34) ;  /* 0xffffff9000387947 */ /* 0x000fea000383ffff */
.L_x_40:
[----:B-1----:R1:W2:Y:S02]  /*8fd0*/  SYNCS.PHASECHK.TRANS64.TRYWAIT P0, [R2+URZ+0x220], R3 ;  /* 0x00022003020075a7 */ /* 0x0022a400080011ff */
[----:B--2---:R-:W-:Y:S05]  /*8fe0*/  @!P0 NANOSLEEP.SYNCS 0x989680 ;  /* 0x009896800000895d */ /* 0x004fea0003900000 */
[----:B------:R-:W2:Y:S02]  /*8ff0*/  @!P0 SYNCS.PHASECHK.TRANS64 P0, [R2+URZ+0x220], R3 ;  /* 0x00022003020085a7 */ /* 0x000ea400080010ff */
[----:B--2---:R-:W-:Y:S05]  /*9000*/  @!P0 BRA `(.L_x_40) ;  /* 0xfffffffc00f08947 */ /* 0x004fea000383ffff */
[----:B------:R-:W-:Y:S05]  /*9010*/  BRA `(.L_x_170) ;  /* 0xffffff9000dc7947 */ /* 0x000fea000383ffff */
.L_x_44:
[----:B---3--:R-:W-:-:S07]  /*9020*/  MOV R0, UR5 ;  /* 0x0000000500007c02 */ /* 0x008fce0008000f00 */
.L_x_171:
[----:B-1----:R1:W2:Y:S02]  /*9030*/  SYNCS.PHASECHK.TRANS64.TRYWAIT P0, [R0+URZ], R3 ;  /* 0x00000003000075a7 */ /* 0x0022a400080011ff */
[----:B--2---:R-:W-:Y:S05]  /*9040*/  @!P0 NANOSLEEP.SYNCS 0x989680 ;  /* 0x009896800000895d */ /* 0x004fea0003900000 */
[----:B------:R-:W2:Y:S02]  /*9050*/  @!P0 SYNCS.PHASECHK.TRANS64 P0, [R0+URZ], R3 ;  /* 0x00000003000085a7 */ /* 0x000ea400080010ff */
[----:B--2---:R-:W-:Y:S05]  /*9060*/  @!P0 BRA `(.L_x_171) ;  /* 0xfffffffc00f08947 */ /* 0x004fea000383ffff */
[----:B------:R-:W-:Y:S05]  /*9070*/  BRA `(.L_x_172) ;  /* 0xffffff98004c7947 */ /* 0x000fea000383ffff */
.L_x_45:
[----:B---3--:R-:W-:-:S07]  /*9080*/  MOV R0, UR5 ;  /* 0x0000000500007c02 */ /* 0x008fce0008000f00 */
.L_x_173:
[----:B-1----:R1:W2:Y:S02]  /*9090*/  SYNCS.PHASECHK.TRANS64.TRYWAIT P0, [R0+URZ], R3 ;  /* 0x00000003000075a7 */ /* 0x0022a400080011ff */
[----:B--2---:R-:W-:Y:S05]  /*90a0*/  @!P0 NANOSLEEP.SYNCS 0x989680 ;  /* 0x009896800000895d */ /* 0x004fea0003900000 */
[----:B------:R-:W2:Y:S02]  /*90b0*/  @!P0 SYNCS.PHASECHK.TRANS64 P0, [R0+URZ], R3 ;  /* 0x00000003000085a7 */ /* 0x000ea400080010ff */
[----:B--2---:R-:W-:Y:S05]  /*90c0*/  @!P0 BRA `(.L_x_173) ;  /* 0xfffffffc00f08947 */ /* 0x004fea000383ffff */
[----:B------:R-:W-:Y:S05]  /*90d0*/  BRA `(.L_x_174) ;  /* 0xffffff9800587947 */ /* 0x000fea000383ffff */
.L_x_46:
[----:B---3--:R-:W-:-:S07]  /*90e0*/  MOV R0, UR5 ;  /* 0x0000000500007c02 */ /* 0x008fce0008000f00 */
.L_x_175:
[----:B-1----:R1:W2:Y:S02]  /*90f0*/  SYNCS.PHASECHK.TRANS64.TRYWAIT P0, [R0+URZ], R3 ;  /* 0x00000003000075a7 */ /* 0x0022a400080011ff */
[----:B--2---:R-:W-:Y:S05]  /*9100*/  @!P0 NANOSLEEP.SYNCS 0x989680 ;  /* 0x009896800000895d */ /* 0x004fea0003900000 */
[----:B------:R-:W2:Y:S02]  /*9110*/  @!P0 SYNCS.PHASECHK.TRANS64 P0, [R0+URZ], R3 ;  /* 0x00000003000085a7 */ /* 0x000ea400080010ff */
[----:B--2---:R-:W-:Y:S05]  /*9120*/  @!P0 BRA `(.L_x_175) ;  /* 0xfffffffc00f08947 */ /* 0x004fea000383ffff */
[----:B------:R-:W-:Y:S05]  /*9130*/  BRA `(.L_x_176) ;  /* 0xffffff9800647947 */ /* 0x000fea000383ffff */
.L_x_47:
[----:B---3--:R-:W-:-:S07]  /*9140*/  MOV R0, UR5 ;  /* 0x0000000500007c02 */ /* 0x008fce0008000f00 */
.L_x_177:
[----:B-1----:R1:W2:Y:S02]  /*9150*/  SYNCS.PHASECHK.TRANS64.TRYWAIT P0, [R0+URZ], R3 ;  /* 0x00000003000075a7 */ /* 0x0022a400080011ff */
[----:B--2---:R-:W-:Y:S05]  /*9160*/  @!P0 NANOSLEEP.SYNCS 0x989680 ;  /* 0x009896800000895d */ /* 0x004fea0003900000 */
[----:B------:R-:W2:Y:S02]  /*9170*/  @!P0 SYNCS.PHASECHK.TRANS64 P0, [R0+URZ], R3 ;  /* 0x00000003000085a7 */ /* 0x000ea400080010ff */
[----:B--2---:R-:W-:Y:S05]  /*9180*/  @!P0 BRA `(.L_x_177) ;  /* 0xfffffffc00f08947 */ /* 0x004fea000383ffff */
[----:B------:R-:W-:Y:S05]  /*9190*/  BRA `(.L_x_178) ;  /* 0xffffff9800707947 */ /* 0x000fea000383ffff */
.L_x_48:
[----:B---3--:R-:W-:-:S07]  /*91a0*/  MOV R0, UR5 ;  /* 0x0000000500007c02 */ /* 0x008fce0008000f00 */
.L_x_179:
[----:B-1----:R1:W2:Y:S02]  /*91b0*/  SYNCS.PHASECHK.TRANS64.TRYWAIT P0, [R0+URZ], R3 ;  /* 0x00000003000075a7 */ /* 0x0022a400080011ff */
[----:B--2---:R-:W-:Y:S05]  /*91c0*/  @!P0 NANOSLEEP.SYNCS 0x989680 ;  /* 0x009896800000895d */ /* 0x004fea0003900000 */
[----:B------:R-:W2:Y:S02]  /*91d0*/  @!P0 SYNCS.PHASECHK.TRANS64 P0, [R0+URZ], R3 ;  /* 0x00000003000085a7 */ /* 0x000ea400080010ff */
[----:B--2---:R-:W-:Y:S05]  /*91e0*/  @!P0 BRA `(.L_x_179) ;  /* 0xfffffffc00f08947 */ /* 0x004fea000383ffff */
[----:B------:R-:W-:Y:S05]  /*91f0*/  BRA `(.L_x_180) ;  /* 0xffffff98007c7947 */ /* 0x000fea000383ffff */
.L_x_49:
[----:B---3--:R-:W-:-:S07]  /*9200*/  MOV R0, UR5 ;  /* 0x0000000500007c02 */ /* 0x008fce0008000f00 */
.L_x_181:
[----:B-1----:R1:W2:Y:S02]  /*9210*/  SYNCS.PHASECHK.TRANS64.TRYWAIT P0, [R0+URZ], R3 ;  /* 0x00000003000075a7 */ /* 0x0022a400080011ff */
[----:B--2---:R-:W-:Y:S05]  /*9220*/  @!P0 NANOSLEEP.SYNCS 0x989680 ;  /* 0x009896800000895d */ /* 0x004fea0003900000 */
[----:B------:R-:W2:Y:S02]  /*9230*/  @!P0 SYNCS.PHASECHK.TRANS64 P0, [R0+URZ], R3 ;  /* 0x00000003000085a7 */ /* 0x000ea400080010ff */
[----:B--2---:R-:W-:Y:S05]  /*9240*/  @!P0 BRA `(.L_x_181) ;  /* 0xfffffffc00f08947 */ /* 0x004fea000383ffff */
[----:B------:R-:W-:Y:S05]  /*9250*/  BRA `(.L_x_182) ;  /* 0xffffff9800887947 */ /* 0x000fea000383ffff */
.L_x_50:
[----:B---3--:R-:W-:-:S07]  /*9260*/  MOV R0, UR5 ;  /* 0x0000000500007c02 */ /* 0x008fce0008000f00 */
.L_x_183:
[----:B-1----:R1:W2:Y:S02]  /*9270*/  SYNCS.PHASECHK.TRANS64.TRYWAIT P0, [R0+URZ], R3 ;  /* 0x00000003000075a7 */ /* 0x0022a400080011ff */
[----:B--2---:R-:W-:Y:S05]  /*9280*/  @!P0 NANOSLEEP.SYNCS 0x989680 ;  /* 0x009896800000895d */ /* 0x004fea0003900000 */
[----:B------:R-:W2:Y:S02]  /*9290*/  @!P0 SYNCS.PHASECHK.TRANS64 P0, [R0+URZ], R3 ;  /* 0x00000003000085a7 */ /* 0x000ea400080010ff */
[----:B--2---:R-:W-:Y:S05]  /*92a0*/  @!P0 BRA `(.L_x_183) ;  /* 0xfffffffc00f08947 */ /* 0x004fea000383ffff */
[----:B------:R-:W-:Y:S05]  /*92b0*/  BRA `(.L_x_184) ;  /* 0xffffff9800947947 */ /* 0x000fea000383ffff */
.L_x_51:
[----:B---3--:R-:W-:-:S07]  /*92c0*/  MOV R0, UR5 ;  /* 0x0000000500007c02 */ /* 0x008fce0008000f00 */
.L_x_185:
[----:B-1----:R1:W2:Y:S02]  /*92d0*/  SYNCS.PHASECHK.TRANS64.TRYWAIT P0, [R0+URZ], R3 ;  /* 0x00000003000075a7 */ /* 0x0022a400080011ff */
[----:B--2---:R-:W-:Y:S05]  /*92e0*/  @!P0 NANOSLEEP.SYNCS 0x989680 ;  /* 0x009896800000895d */ /* 0x004fea0003900000 */
[----:B------:R-:W2:Y:S02]  /*92f0*/  @!P0 SYNCS.PHASECHK.TRANS64 P0, [R0+URZ], R3 ;  /* 0x00000003000085a7 */ /* 0x000ea400080010ff */
[----:B--2---:R-:W-:Y:S05]  /*9300*/  @!P0 BRA `(.L_x_185) ;  /* 0xfffffffc00f08947 */ /* 0x004fea000383ffff */
[----:B------:R-:W-:Y:S05]  /*9310*/  BRA `(.L_x_186) ;  /* 0xffffff9800a07947 */ /* 0x000fea000383ffff */
.L_x_52:
[----:B---3--:R-:W-:-:S07]  /*9320*/  MOV R0, UR5 ;  /* 0x0000000500007c02 */ /* 0x008fce0008000f00 */
.L_x_187:
[----:B-1----:R1:W2:Y:S02]  /*9330*/  SYNCS.PHASECHK.TRANS64.TRYWAIT P0, [R0+URZ], R3 ;  /* 0x00000003000075a7 */ /* 0x0022a400080011ff */
[----:B--2---:R-:W-:Y:S05]  /*9340*/  @!P0 NANOSLEEP.SYNCS 0x989680 ;  /* 0x009896800000895d */ /* 0x004fea0003900000 */
[----:B------:R-:W2:Y:S02]  /*9350*/  @!P0 SYNCS.PHASECHK.TRANS64 P0, [R0+URZ], R3 ;  /* 0x00000003000085a7 */ /* 0x000ea400080010ff */
[----:B--2---:R-:W-:Y:S05]  /*9360*/  @!P0 BRA `(.L_x_187) ;  /* 0xfffffffc00f08947 */ /* 0x004fea000383ffff */
[----:B------:R-:W-:Y:S05]  /*9370*/  BRA `(.L_x_188) ;  /* 0xffffff9800ac7947 */ /* 0x000fea000383ffff */
.L_x_53:
[----:B---3--:R-:W-:-:S07]  /*9380*/  MOV R0, UR5 ;  /* 0x0000000500007c02 */ /* 0x008fce0008000f00 */
.L_x_189:
[----:B-1----:R1:W2:Y:S02]  /*9390*/  SYNCS.PHASECHK.TRANS64.TRYWAIT P0, [R0+URZ], R3 ;  /* 0x00000003000075a7 */ /* 0x0022a400080011ff */
[----:B--2---:R-:W-:Y:S05]  /*93a0*/  @!P0 NANOSLEEP.SYNCS 0x989680 ;  /* 0x009896800000895d */ /* 0x004fea0003900000 */
[----:B------:R-:W2:Y:S02]  /*93b0*/  @!P0 SYNCS.PHASECHK.TRANS64 P0, [R0+URZ], R3 ;  /* 0x00000003000085a7 */ /* 0x000ea400080010ff */
[----:B--2---:R-:W-:Y:S05]  /*93c0*/  @!P0 BRA `(.L_x_189) ;  /* 0xfffffffc00f08947 */ /* 0x004fea000383ffff */
[----:B------:R-:W-:Y:S05]  /*93d0*/  BRA `(.L_x_190) ;  /* 0xffffff9800b87947 */ /* 0x000fea000383ffff */
.L_x_54:
[----:B---3--:R-:W-:-:S07]  /*93e0*/  MOV R0, UR5 ;  /* 0x0000000500007c02 */ /* 0x008fce0008000f00 */
.L_x_191:
[----:B-1----:R1:W2:Y:S02]  /*93f0*/  SYNCS.PHASECHK.TRANS64.TRYWAIT P0, [R0+URZ], R3 ;  /* 0x00000003000075a7 */ /* 0x0022a400080011ff */
[----:B--2---:R-:W-:Y:S05]  /*9400*/  @!P0 NANOSLEEP.SYNCS 0x989680 ;  /* 0x009896800000895d */ /* 0x004fea0003900000 */
[----:B------:R-:W2:Y:S02]  /*9410*/  @!P0 SYNCS.PHASECHK.TRANS64 P0, [R0+URZ], R3 ;  /* 0x00000003000085a7 */ /* 0x000ea400080010ff */
[----:B--2---:R-:W-:Y:S05]  /*9420*/  @!P0 BRA `(.L_x_191) ;  /* 0xfffffffc00f08947 */ /* 0x004fea000383ffff */
[----:B------:R-:W-:Y:S05]  /*9430*/  BRA `(.L_x_192) ;  /* 0xffffff9800c47947 */ /* 0x000fea000383ffff */
.L_x_55:
[----:B---3--:R-:W-:-:S07]  /*9440*/  MOV R0, UR5 ;  /* 0x0000000500007c02 */ /* 0x008fce0008000f00 */
.L_x_193:
[----:B-1----:R1:W2:Y:S02]  /*9450*/  SYNCS.PHASECHK.TRANS64.TRYWAIT P0, [R0+URZ], R3 ;  /* 0x00000003000075a7 */ /* 0x0022a400080011ff */
[----:B--2---:R-:W-:Y:S05]  /*9460*/  @!P0 NANOSLEEP.SYNCS 0x989680 ;  /* 0x009896800000895d */ /* 0x004fea0003900000 */
[----:B------:R-:W2:Y:S02]  /*9470*/  @!P0 SYNCS.PHASECHK.TRANS64 P0, [R0+URZ], R3 ;  /* 0x00000003000085a7 */ /* 0x000ea400080010ff */
[----:B--2---:R-:W-:Y:S05]  /*9480*/  @!P0 BRA `(.L_x_193) ;  /* 0xfffffffc00f08947 */ /* 0x004fea000383ffff */
[----:B------:R-:W-:Y:S05]  /*9490*/  BRA `(.L_x_194) ;  /* 0xffffff9800d07947 */ /* 0x000fea000383ffff */
.L_x_56:
[----:B---3--:R-:W-:-:S07]  /*94a0*/  MOV R0, UR5 ;  /* 0x0000000500007c02 */ /* 0x008fce0008000f00 */
.L_x_195:
[----:B-1----:R1:W2:Y:S02]  /*94b0*/  SYNCS.PHASECHK.TRANS64.TRYWAIT P0, [R0+URZ], R3 ;  /* 0x00000003000075a7 */ /* 0x0022a400080011ff */
[----:B--2---:R-:W-:Y:S05]  /*94c0*/  @!P0 NANOSLEEP.SYNCS 0x989680 ;  /* 0x009896800000895d */ /* 0x004fea0003900000 */
[----:B------:R-:W2:Y:S02]  /*94d0*/  @!P0 SYNCS.PHASECHK.TRANS64 P0, [R0+URZ], R3 ;  /* 0x00000003000085a7 */ /* 0x000ea400080010ff */
[----:B--2---:R-:W-:Y:S05]  /*94e0*/  @!P0 BRA `(.L_x_195) ;  /* 0xfffffffc00f08947 */ /* 0x004fea000383ffff */
[----:B------:R-:W-:Y:S05]  /*94f0*/  BRA `(.L_x_196) ;  /* 0xffffff9800dc7947 */ /* 0x000fea000383ffff */
.L_x_57:
[----:B---3--:R-:W-:-:S07]  /*9500*/  MOV R0, UR5 ;  /* 0x0000000500007c02 */ /* 0x008fce0008000f00 */
.L_x_197:
[----:B-1----:R1:W2:Y:S02]  /*9510*/  SYNCS.PHASECHK.TRANS64.TRYWAIT P0, [R0+URZ], R3 ;  /* 0x00000003000075a7 */ /* 0x0022a400080011ff */
[----:B--2---:R-:W-:Y:S05]  /*9520*/  @!P0 NANOSLEEP.SYNCS 0x989680 ;  /* 0x009896800000895d */ /* 0x004fea0003900000 */
[----:B------:R-:W2:Y:S02]  /*9530*/  @!P0 SYNCS.PHASECHK.TRANS64 P0, [R0+URZ], R3 ;  /* 0x00000003000085a7 */ /* 0x000ea400080010ff */
[----:B--2---:R-:W-:Y:S05]  /*9540*/  @!P0 BRA `(.L_x_197) ;  /* 0xfffffffc00f08947 */ /* 0x004fea000383ffff */
[----:B------:R-:W-:Y:S05]  /*9550*/  BRA `(.L_x_198) ;  /* 0xffffff9800e87947 */ /* 0x000fea000383ffff */
.L_x_58:
[----:B---3--:R-:W-:-:S07]  /*9560*/  MOV R0, UR5 ;  /* 0x0000000500007c02 */ /* 0x008fce0008000f00 */
.L_x_199:
[----:B-1----:R1:W2:Y:S02]  /*9570*/  SYNCS.PHASECHK.TRANS64.TRYWAIT P0, [R0+URZ], R3 ;  /* 0x00000003000075a7 */ /* 0x0022a400080011ff */
[----:B--2---:R-:W-:Y:S05]  /*9580*/  @!P0 NANOSLEEP.SYNCS 0x989680 ;  /* 0x009896800000895d */ /* 0x004fea0003900000 */
[----:B------:R-:W2:Y:S02]  /*9590*/  @!P0 SYNCS.PHASECHK.TRANS64 P0, [R0+URZ], R3 ;  /* 0x00000003000085a7 */ /* 0x000ea400080010ff */
[----:B--2---:R-:W-:Y:S05]  /*95a0*/  @!P0 BRA `(.L_x_199) ;  /* 0xfffffffc00f08947 */ /* 0x004fea000383ffff */
[----:B------:R-:W-:Y:S05]  /*95b0*/  BRA `(.L_x_200) ;  /* 0xffffff9800f47947 */ /* 0x000fea000383ffff */
.L_x_59:
[----:B---3--:R-:W-:-:S07]  /*95c0*/  MOV R0, UR5 ;  /* 0x0000000500007c02 */ /* 0x008fce0008000f00 */
.L_x_201:
[----:B-1----:R1:W2:Y:S02]  /*95d0*/  SYNCS.PHASECHK.TRANS64.TRYWAIT P0, [R0+URZ], R3 ;  /* 0x00000003000075a7 */ /* 0x0022a400080011ff */
[----:B--2---:R-:W-:Y:S05]  /*95e0*/  @!P0 NANOSLEEP.SYNCS 0x989680 ;  /* 0x009896800000895d */ /* 0x004fea0003900000 */
[----:B------:R-:W2:Y:S02]  /*95f0*/  @!P0 SYNCS.PHASECHK.TRANS64 P0, [R0+URZ], R3 ;  /* 0x00000003000085a7 */ /* 0x000ea400080010ff */
[----:B--2---:R-:W-:Y:S05]  /*9600*/  @!P0 BRA `(.L_x_201) ;  /* 0xfffffffc00f08947 */ /* 0x004fea000383ffff */
[----:B------:R-:W-:Y:S05]  /*9610*/  BRA `(.L_x_202) ;  /* 0xffffff9c00007947 */ /* 0x000fea000383ffff */
.L_x_60:
[----:B---3--:R-:W-:-:S07]  /*9620*/  MOV R0, UR5 ;  /* 0x0000000500007c02 */ /* 0x008fce0008000f00 */
.L_x_203:
[----:B-1----:R1:W2:Y:S02]  /*9630*/  SYNCS.PHASECHK.TRANS64.TRYWAIT P0, [R0+URZ], R3 ;  /* 0x00000003000075a7 */ /* 0x0022a400080011ff */
[----:B--2---:R-:W-:Y:S05]  /*9640*/  @!P0 NANOSLEEP.SYNCS 0x989680 ;  /* 0x009896800000895d */ /* 0x004fea0003900000 */
[----:B------:R-:W2:Y:S02]  /*9650*/  @!P0 SYNCS.PHASECHK.TRANS64 P0, [R0+URZ], R3 ;  /* 0x00000003000085a7 */ /* 0x000ea400080010ff */
[----:B--2---:R-:W-:Y:S05]  /*9660*/  @!P0 BRA `(.L_x_203) ;  /* 0xfffffffc00f08947 */ /* 0x004fea000383ffff */
[----:B------:R-:W-:Y:S05]  /*9670*/  BRA `(.L_x_204) ;  /* 0xffffff9c000c7947 */ /* 0x000fea000383ffff */
.L_x_61:
[----:B---3--:R-:W-:-:S07]  /*9680*/  MOV R0, UR5 ;  /* 0x0000000500007c02 */ /* 0x008fce0008000f00 */
.L_x_205:
[----:B-1----:R1:W2:Y:S02]  /*9690*/  SYNCS.PHASECHK.TRANS64.TRYWAIT P0, [R0+URZ], R3 ;  /* 0x00000003000075a7 */ /* 0x0022a400080011ff */
[----:B--2---:R-:W-:Y:S05]  /*96a0*/  @!P0 NANOSLEEP.SYNCS 0x989680 ;  /* 0x009896800000895d */ /* 0x004fea0003900000 */
[----:B------:R-:W2:Y:S02]  /*96b0*/  @!P0 SYNCS.PHASECHK.TRANS64 P0, [R0+URZ], R3 ;  /* 0x00000003000085a7 */ /* 0x000ea400080010ff */
[----:B--2---:R-:W-:Y:S05]  /*96c0*/  @!P0 BRA `(.L_x_205) ;  /* 0xfffffffc00f08947 */ /* 0x004fea000383ffff */
[----:B------:R-:W-:Y:S05]  /*96d0*/  BRA `(.L_x_206) ;  /* 0xffffff9c00187947 */ /* 0x000fea000383ffff */
.L_x_62:
[----:B---3--:R-:W-:-:S07]  /*96e0*/  MOV R0, UR5 ;  /* 0x0000000500007c02 */ /* 0x008fce0008000f00 */
.L_x_207:
[----:B-1----:R1:W2:Y:S02]  /*96f0*/  SYNCS.PHASECHK.TRANS64.TRYWAIT P0, [R0+URZ], R3 ;  /* 0x00000003000075a7 */ /* 0x0022a400080011ff */
[----:B--2---:R-:W-:Y:S05]  /*9700*/  @!P0 NANOSLEEP.SYNCS 0x989680 ;  /* 0x009896800000895d */ /* 0x004fea0003900000 */
[----:B------:R-:W2:Y:S02]  /*9710*/  @!P0 SYNCS.PHASECHK.TRANS64 P0, [R0+URZ], R3 ;  /* 0x00000003000085a7 */ /* 0x000ea400080010ff */
[----:B--2---:R-:W-:Y:S05]  /*9720*/  @!P0 BRA `(.L_x_207) ;  /* 0xfffffffc00f08947 */ /* 0x004fea000383ffff */
[----:B------:R-:W-:Y:S05]  /*9730*/  BRA `(.L_x_208) ;  /* 0xffffff9c00247947 */ /* 0x000fea000383ffff */
.L_x_63:
[----:B---3--:R-:W-:-:S07]  /*9740*/  MOV R0, UR5 ;  /* 0x0000000500007c02 */ /* 0x008fce0008000f00 */
.L_x_209:
[----:B-1----:R1:W2:Y:S02]  /*9750*/  SYNCS.PHASECHK.TRANS64.TRYWAIT P0, [R0+URZ], R3 ;  /* 0x00000003000075a7 */ /* 0x0022a400080011ff */
[----:B--2---:R-:W-:Y:S05]  /*9760*/  @!P0 NANOSLEEP.SYNCS 0x989680 ;  /* 0x009896800000895d */ /* 0x004fea0003900000 */
[----:B------:R-:W2:Y:S02]  /*9770*/  @!P0 SYNCS.PHASECHK.TRANS64 P0, [R0+URZ], R3 ;  /* 0x00000003000085a7 */ /* 0x000ea400080010ff */
[----:B--2---:R-:W-:Y:S05]  /*9780*/  @!P0 BRA `(.L_x_209) ;  /* 0xfffffffc00f08947 */ /* 0x004fea000383ffff */
[----:B------:R-:W-:Y:S05]  /*9790*/  BRA `(.L_x_210) ;  /* 0xffffff9c00307947 */ /* 0x000fea000383ffff */
.L_x_64:
[----:B---3--:R-:W-:-:S07]  /*97a0*/  MOV R0, UR5 ;  /* 0x0000000500007c02 */ /* 0x008fce0008000f00 */
.L_x_211:
[----:B-1----:R1:W2:Y:S02]  /*97b0*/  SYNCS.PHASECHK.TRANS64.TRYWAIT P0, [R0+URZ], R3 ;  /* 0x00000003000075a7 */ /* 0x0022a400080011ff */
[----:B--2---:R-:W-:Y:S05]  /*97c0*/  @!P0 NANOSLEEP.SYNCS 0x989680 ;  /* 0x009896800000895d */ /* 0x004fea0003900000 */
[----:B------:R-:W2:Y:S02]  /*97d0*/  @!P0 SYNCS.PHASECHK.TRANS64 P0, [R0+URZ], R3 ;  /* 0x00000003000085a7 */ /* 0x000ea400080010ff */
[----:B--2---:R-:W-:Y:S05]  /*97e0*/  @!P0 BRA `(.L_x_211) ;  /* 0xfffffffc00f08947 */ /* 0x004fea000383ffff */
[----:B------:R-:W-:Y:S05]  /*97f0*/  BRA `(.L_x_212) ;  /* 0xffffff9c003c7947 */ /* 0x000fea000383ffff */
.L_x_65:
[----:B---3--:R-:W-:-:S07]  /*9800*/  MOV R0, UR5 ;  /* 0x0000000500007c02 */ /* 0x008fce0008000f00 */
.L_x_213:
[----:B-1----:R1:W2:Y:S02]  /*9810*/  SYNCS.PHASECHK.TRANS64.TRYWAIT P0, [R0+URZ], R3 ;  /* 0x00000003000075a7 */ /* 0x0022a400080011ff */
[----:B--2---:R-:W-:Y:S05]  /*9820*/  @!P0 NANOSLEEP.SYNCS 0x989680 ;  /* 0x009896800000895d */ /* 0x004fea0003900000 */
[----:B------:R-:W2:Y:S02]  /*9830*/  @!P0 SYNCS.PHASECHK.TRANS64 P0, [R0+URZ], R3 ;  /* 0x00000003000085a7 */ /* 0x000ea400080010ff */
[----:B--2---:R-:W-:Y:S05]  /*9840*/  @!P0 BRA `(.L_x_213) ;  /* 0xfffffffc00f08947 */ /* 0x004fea000383ffff */
[----:B------:R-:W-:Y:S05]  /*9850*/  BRA `(.L_x_214) ;  /* 0xffffff9c00487947 */ /* 0x000fea000383ffff */
.L_x_66:
[----:B---3--:R-:W-:-:S07]  /*9860*/  MOV R0, UR5 ;  /* 0x0000000500007c02 */ /* 0x008fce0008000f00 */
.L_x_215:
[----:B-1----:R1:W2:Y:S02]  /*9870*/  SYNCS.PHASECHK.TRANS64.TRYWAIT P0, [R0+URZ], R3 ;  /* 0x00000003000075a7 */ /* 0x0022a400080011ff */
[----:B--2---:R-:W-:Y:S05]  /*9880*/  @!P0 NANOSLEEP.SYNCS 0x989680 ;  /* 0x009896800000895d */ /* 0x004fea0003900000 */
[----:B------:R-:W2:Y:S02]  /*9890*/  @!P0 SYNCS.PHASECHK.TRANS64 P0, [R0+URZ], R3 ;  /* 0x00000003000085a7 */ /* 0x000ea400080010ff */
[----:B--2---:R-:W-:Y:S05]  /*98a0*/  @!P0 BRA `(.L_x_215) ;  /* 0xfffffffc00f08947 */ /* 0x004fea000383ffff */
[----:B------:R-:W-:Y:S05]  /*98b0*/  BRA `(.L_x_216) ;  /* 0xffffff9c00547947 */ /* 0x000fea000383ffff */
.L_x_67:
[----:B---3--:R-:W-:-:S07]  /*98c0*/  MOV R0, UR5 ;  /* 0x0000000500007c02 */ /* 0x008fce0008000f00 */
.L_x_217:
[----:B-1----:R1:W2:Y:S02]  /*98d0*/  SYNCS.PHASECHK.TRANS64.TRYWAIT P0, [R0+URZ], R3 ;  /* 0x00000003000075a7 */ /* 0x0022a400080011ff */
[----:B--2---:R-:W-:Y:S05]  /*98e0*/  @!P0 NANOSLEEP.SYNCS 0x989680 ;  /* 0x009896800000895d */ /* 0x004fea0003900000 */
[----:B------:R-:W2:Y:S02]  /*98f0*/  @!P0 SYNCS.PHASECHK.TRANS64 P0, [R0+URZ], R3 ;  /* 0x00000003000085a7 */ /* 0x000ea400080010ff */
[----:B--2---:R-:W-:Y:S05]  /*9900*/  @!P0 BRA `(.L_x_217) ;  /* 0xfffffffc00f08947 */ /* 0x004fea000383ffff */
[----:B------:R-:W-:Y:S05]  /*9910*/  BRA `(.L_x_218) ;  /* 0xffffff9c00607947 */ /* 0x000fea000383ffff */
.L_x_68:
[----:B---3--:R-:W-:-:S07]  /*9920*/  MOV R0, UR5 ;  /* 0x0000000500007c02 */ /* 0x008fce0008000f00 */
.L_x_219:
[----:B-1----:R1:W2:Y:S02]  /*9930*/  SYNCS.PHASECHK.TRANS64.TRYWAIT P0, [R0+URZ], R3 ;  /* 0x00000003000075a7 */ /* 0x0022a400080011ff */
[----:B--2---:R-:W-:Y:S05]  /*9940*/  @!P0 NANOSLEEP.SYNCS 0x989680 ;  /* 0x009896800000895d */ /* 0x004fea0003900000 */
[----:B------:R-:W2:Y:S02]  /*9950*/  @!P0 SYNCS.PHASECHK.TRANS64 P0, [R0+URZ], R3 ;  /* 0x00000003000085a7 */ /* 0x000ea400080010ff */
[----:B--2---:R-:W-:Y:S05]  /*9960*/  @!P0 BRA `(.L_x_219) ;  /* 0xfffffffc00f08947 */ /* 0x004fea000383ffff */
[----:B------:R-:W-:Y:S05]  /*9970*/  BRA `(.L_x_220) ;  /* 0xffffff9c006c7947 */ /* 0x000fea000383ffff */
.L_x_69:
[----:B---3--:R-:W-:-:S07]  /*9980*/  MOV R0, UR5 ;  /* 0x0000000500007c02 */ /* 0x008fce0008000f00 */
.L_x_221:
[----:B-1----:R1:W2:Y:S02]  /*9990*/  SYNCS.PHASECHK.TRANS64.TRYWAIT P0, [R0+URZ], R3 ;  /* 0x00000003000075a7 */ /* 0x0022a400080011ff */
[----:B--2---:R-:W-:Y:S05]  /*99a0*/  @!P0 NANOSLEEP.SYNCS 0x989680 ;  /* 0x009896800000895d */ /* 0x004fea0003900000 */
[----:B------:R-:W2:Y:S02]  /*99b0*/  @!P0 SYNCS.PHASECHK.TRANS64 P0, [R0+URZ], R3 ;  /* 0x00000003000085a7 */ /* 0x000ea400080010ff */
[----:B--2---:R-:W-:Y:S05]  /*99c0*/  @!P0 BRA `(.L_x_221) ;  /* 0xfffffffc00f08947 */ /* 0x004fea000383ffff */
[----:B------:R-:W-:Y:S05]  /*99d0*/  BRA `(.L_x_222) ;  /* 0xffffff9c00787947 */ /* 0x000fea000383ffff */
.L_x_70:
[----:B---3--:R-:W-:-:S07]  /*99e0*/  MOV R0, UR5 ;  /* 0x0000000500007c02 */ /* 0x008fce0008000f00 */
.L_x_223:
[----:B-1----:R1:W2:Y:S02]  /*99f0*/  SYNCS.PHASECHK.TRANS64.TRYWAIT P0, [R0+URZ], R3 ;  /* 0x00000003000075a7 */ /* 0x0022a400080011ff */
[----:B--2---:R-:W-:Y:S05]  /*9a00*/  @!P0 NANOSLEEP.SYNCS 0x989680 ;  /* 0x009896800000895d */ /* 0x004fea0003900000 */
[----:B------:R-:W2:Y:S02]  /*9a10*/  @!P0 SYNCS.PHASECHK.TRANS64 P0, [R0+URZ], R3 ;  /* 0x00000003000085a7 */ /* 0x000ea400080010ff */
[----:B--2---:R-:W-:Y:S05]  /*9a20*/  @!P0 BRA `(.L_x_223) ;  /* 0xfffffffc00f08947 */ /* 0x004fea000383ffff */
[----:B------:R-:W-:Y:S05]  /*9a30*/  BRA `(.L_x_224) ;  /* 0xffffff9c00847947 */ /* 0x000fea000383ffff */
.L_x_71:
[----:B---3--:R-:W-:-:S07]  /*9a40*/  MOV R0, UR5 ;  /* 0x0000000500007c02 */ /* 0x008fce0008000f00 */
.L_x_225:
[----:B-1----:R1:W2:Y:S02]  /*9a50*/  SYNCS.PHASECHK.TRANS64.TRYWAIT P0, [R0+URZ], R3 ;  /* 0x00000003000075a7 */ /* 0x0022a400080011ff */
[----:B--2---:R-:W-:Y:S05]  /*9a60*/  @!P0 NANOSLEEP.SYNCS 0x989680 ;  /* 0x009896800000895d */ /* 0x004fea0003900000 */
[----:B------:R-:W2:Y:S02]  /*9a70*/  @!P0 SYNCS.PHASECHK.TRANS64 P0, [R0+URZ], R3 ;  /* 0x00000003000085a7 */ /* 0x000ea400080010ff */
[----:B--2---:R-:W-:Y:S05]  /*9a80*/  @!P0 BRA `(.L_x_225) ;  /* 0xfffffffc00f08947 */ /* 0x004fea000383ffff */
[----:B------:R-:W-:Y:S05]  /*9a90*/  BRA `(.L_x_226) ;  /* 0xffffff9c00907947 */ /* 0x000fea000383ffff */
.L_x_72:
[----:B---3--:R-:W-:-:S07]  /*9aa0*/  MOV R0, UR5 ;  /* 0x0000000500007c02 */ /* 0x008fce0008000f00 */
.L_x_227:
[----:B-1----:R1:W2:Y:S02]  /*9ab0*/  SYNCS.PHASECHK.TRANS64.TRYWAIT P0, [R0+URZ], R3 ;  /* 0x00000003000075a7 */ /* 0x0022a400080011ff */
[----:B--2---:R-:W-:Y:S05]  /*9ac0*/  @!P0 NANOSLEEP.SYNCS 0x989680 ;  /* 0x009896800000895d */ /* 0x004fea0003900000 */
[----:B------:R-:W2:Y:S02]  /*9ad0*/  @!P0 SYNCS.PHASECHK.TRANS64 P0, [R0+URZ], R3 ;  /* 0x00000003000085a7 */ /* 0x000ea400080010ff */
[----:B--2---:R-:W-:Y:S05]  /*9ae0*/  @!P0 BRA `(.L_x_227) ;  /* 0xfffffffc00f08947 */ /* 0x004fea000383ffff */
[----:B------:R-:W-:Y:S05]  /*9af0*/  BRA `(.L_x_228) ;  /* 0xffffff9c009c7947 */ /* 0x000fea000383ffff */
.L_x_75:
[----:B-1----:R1:W2:Y:S02]  /*9b00*/  SYNCS.PHASECHK.TRANS64.TRYWAIT P0, [R0+URZ+0x280], R5 ;  /* 0x00028005000075a7 */ /* 0x0022a400080011ff */
[----:B--2---:R-:W-:Y:S05]  /*9b10*/  @!P0 NANOSLEEP.SYNCS 0x989680 ;  /* 0x009896800000895d */ /* 0x004fea0003900000 */
[----:B------:R-:W2:Y:S02]  /*9b20*/  @!P0 SYNCS.PHASECHK.TRANS64 P0, [R0+URZ+0x280], R5 ;  /* 0x00028005000085a7 */ /* 0x000ea400080010ff */
[----:B--2---:R-:W-:Y:S05]  /*9b30*/  @!P0 BRA `(.L_x_75) ;  /* 0xfffffffc00f08947 */ /* 0x004fea000383ffff */
[----:B------:R-:W-:Y:S05]  /*9b40*/  BRA `(.L_x_229) ;  /* 0xffffff9c00fc7947 */ /* 0x000fea000383ffff */
.L_x_76:
[----:B------:R-:W-:-:S07]  /*9b50*/  MOV R0, UR5 ;  /* 0x0000000500007c02 */ /* 0x000fce0008000f00 */
.L_x_230:
[----:B-1----:R1:W2:Y:S02]  /*9b60*/  SYNCS.PHASECHK.TRANS64.TRYWAIT P0, [R0+URZ+0x230], R7 ;  /* 0x00023007000075a7 */ /* 0x0022a400080011ff */
[----:B--2---:R-:W-:Y:S05]  /*9b70*/  @!P0 NANOSLEEP.SYNCS 0x989680 ;  /* 0x009896800000895d */ /* 0x004fea0003900000 */
[----:B------:R-:W2:Y:S02]  /*9b80*/  @!P0 SYNCS.PHASECHK.TRANS64 P0, [R0+URZ+0x230], R7 ;  /* 0x00023007000085a7 */ /* 0x000ea400080010ff */
[----:B--2---:R-:W-:Y:S05]  /*9b90*/  @!P0 BRA `(.L_x_230) ;  /* 0xfffffffc00f08947 */ /* 0x004fea000383ffff */
[----:B------:R-:W-:Y:S05]  /*9ba0*/  BRA `(.L_x_231) ;  /* 0xffffffa0000c7947 */ /* 0x000fea000383ffff */
.L_x_77:
[----:B-1----:R1:W2:Y:S02]  /*9bb0*/  SYNCS.PHASECHK.TRANS64.TRYWAIT P1, [R0+URZ+0x220], R5 ;  /* 0x00022005000075a7 */ /* 0x0022a400080211ff */
[----:B--2---:R-:W-:Y:S05]  /*9bc0*/  @!P1 NANOSLEEP.SYNCS 0x989680 ;  /* 0x009896800000995d */ /* 0x004fea0003900000 */
[----:B------:R-:W2:Y:S02]  /*9bd0*/  @!P1 SYNCS.PHASECHK.TRANS64 P1, [R0+URZ+0x220], R5 ;  /* 0x00022005000095a7 */ /* 0x000ea400080210ff */
[----:B--2---:R-:W-:Y:S05]  /*9be0*/  @!P1 BRA `(.L_x_77) ;  /* 0xfffffffc00f09947 */ /* 0x004fea000383ffff */
[----:B------:R-:W-:Y:S05]  /*9bf0*/  BRA `(.L_x_232) ;  /* 0xffffffa0003c7947 */ /* 0x000fea000383ffff */
.L_x_80:
[----:B------:R-:W-:-:S07]  /*9c00*/  MOV R0, UR5 ;  /* 0x0000000500007c02 */ /* 0x000fce0008000f00 */
.L_x_233:
[----:B-1----:R1:W2:Y:S02]  /*9c10*/  SYNCS.PHASECHK.TRANS64.TRYWAIT P0, [R0+URZ+0x230], R3 ;  /* 0x00023003000075a7 */ /* 0x0022a400080011ff */
[----:B--2---:R-:W-:Y:S05]  /*9c20*/  @!P0 NANOSLEEP.SYNCS 0x989680 ;  /* 0x009896800000895d */ /* 0x004fea0003900000 */
[----:B------:R-:W2:Y:S02]  /*9c30*/  @!P0 SYNCS.PHASECHK.TRANS64 P0, [R0+URZ+0x230], R3 ;  /* 0x00023003000085a7 */ /* 0x000ea400080010ff */
[----:B--2---:R-:W-:Y:S05]  /*9c40*/  @!P0 BRA `(.L_x_233) ;  /* 0xfffffffc00f08947 */ /* 0x004fea000383ffff */
[----:B------:R-:W-:Y:S05]  /*9c50*/  BRA `(.L_x_79) ;  /* 0xffffffa000907947 */ /* 0x000fea000383ffff */
.L_x_89:
[----:B-1----:R-:W-:-:S04]  /*9c60*/  MOV R4, UR4 ;  /* 0x0000000400047c02 */ /* 0x002fc80008000f00 */
[----:B------:R1:W2:Y:S03]  /*9c70*/  SYNCS.PHASECHK.TRANS64.TRYWAIT P0, [R4+URZ+0x8], R5 ;  /* 0x00000805040075a7 */ /* 0x0002a600080011ff */
[----:B--2---:R-:W-:Y:S05]  /*9c80*/  @!P0 NANOSLEEP.SYNCS 0x989680 ;  /* 0x009896800000895d */ /* 0x004fea0003900000 */
[----:B------:R-:W2:Y:S02]  /*9c90*/  @!P0 SYNCS.PHASECHK.TRANS64 P0, [R4+URZ+0x8], R5 ;  /* 0x00000805040085a7 */ /* 0x000ea400080010ff */
[----:B--2---:R-:W-:Y:S05]  /*9ca0*/  @!P0 BRA `(.L_x_89) ;  /* 0xfffffffc00ec8947 */ /* 0x004fea000383ffff */
[----:B------:R-:W-:Y:S05]  /*9cb0*/  BRA `(.L_x_88) ;  /* 0xffffffa400447947 */ /* 0x000fea000383ffff */
.L_x_91:
[----:B------:R-:W-:Y:S01]  /*9cc0*/  BSSY B0, `(.L_x_234) ;  /* 0x0000006000007945 */ /* 0x000fe20003800000 */
[----:B------:R-:W-:-:S07]  /*9cd0*/  MOV R15, 0xffffffff ;  /* 0xffffffff000f7802 */ /* 0x000fce0000000f00 */
[----:B-1---5:R-:W-:Y:S05]  /*9ce0*/  WARPSYNC.COLLECTIVE R15, `(.L_x_235) ;  /* 0x000000000f0c7348 */ /* 0x022fea0003c00000 */
[----:B------:R-:W-:Y:S02]  /*9cf0*/  ELECT P6, UR79, PT ;  /* 0x00000000004f782f */ /* 0x000fe400038c0000 */
[----:B------:R-:W-:Y:S01]  /*9d00*/  MOV R14, UR79 ;  /* 0x0000004f000e7c02 */ /* 0x000fe20008000f00 */
[----:B-1---5:R-:W-:Y:S10]  /*9d10*/  ENDCOLLECTIVE ;  /* 0x000000000000791b */ /* 0x022ff40003800000 */
.L_x_235:
[----:B------:R-:W-:Y:S05]  /*9d20*/  BSYNC B0 ;  /* 0x0000000000007941 */ /* 0x000fea0003800000 */
.L_x_234:
[----:B------:R-:W-:Y:S05]  /*9d30*/  BRA `(.L_x_236) ;  /* 0xffffffa400747947 */ /* 0x000fea000383ffff */
.L_x_93:
[----:B-1----:R-:W-:-:S04]  /*9d40*/  MOV R2, UR4 ;  /* 0x0000000400027c02 */ /* 0x002fc80008000f00 */
[----:B------:R1:W2:Y:S03]  /*9d50*/  SYNCS.PHASECHK.TRANS64.TRYWAIT P0, [R2+URZ+0x8], R3 ;  /* 0x00000803020075a7 */ /* 0x0002a600080011ff */
[----:B--2---:R-:W-:Y:S05]  /*9d60*/  @!P0 NANOSLEEP.SYNCS 0x989680 ;  /* 0x009896800000895d */ /* 0x004fea0003900000 */
[----:B------:R-:W2:Y:S02]  /*9d70*/  @!P0 SYNCS.PHASECHK.TRANS64 P0, [R2+URZ+0x8], R3 ;  /* 0x00000803020085a7 */ /* 0x000ea400080010ff */
[----:B--2---:R-:W-:Y:S05]  /*9d80*/  @!P0 BRA `(.L_x_93) ;  /* 0xfffffffc00ec8947 */ /* 0x004fea000383ffff */
[----:B------:R-:W-:Y:S05]  /*9d90*/  BRA `(.L_x_92) ;  /* 0xffffffa400787947 */ /* 0x000fea000383ffff */
.L_x_94:
[----:B-1----:R1:W2:Y:S02]  /*9da0*/  SYNCS.PHASECHK.TRANS64.TRYWAIT P0, [R0+URZ+0x220], R5 ;  /* 0x00022005000075a7 */ /* 0x0022a400080011ff */
[----:B--2---:R-:W-:Y:S05]  /*9db0*/  @!P0 NANOSLEEP.SYNCS 0x989680 ;  /* 0x009896800000895d */ /* 0x004fea0003900000 */
[----:B------:R-:W2:Y:S02]  /*9dc0*/  @!P0 SYNCS.PHASECHK.TRANS64 P0, [R0+URZ+0x220], R5 ;  /* 0x00022005000085a7 */ /* 0x000ea400080010ff */
[----:B--2---:R-:W-:Y:S05]  /*9dd0*/  @!P0 BRA `(.L_x_94) ;  /* 0xfffffffc00f08947 */ /* 0x004fea000383ffff */
[----:B------:R-:W-:Y:S05]  /*9de0*/  BRA `(.L_x_237) ;  /* 0xffffffa800547947 */ /* 0x000fea000383ffff */
.L_x_96:
[----:B------:R-:W-:-:S07]  /*9df0*/  MOV R0, UR19 ;  /* 0x0000001300007c02 */ /* 0x000fce0008000f00 */
.L_x_238:
[----:B-1----:R1:W2:Y:S02]  /*9e00*/  SYNCS.PHASECHK.TRANS64.TRYWAIT P0, [R0+URZ+0x260], R5 ;  /* 0x00026005000075a7 */ /* 0x0022a400080011ff */
[----:B--2---:R-:W-:Y:S05]  /*9e10*/  @!P0 NANOSLEEP.SYNCS 0x989680 ;  /* 0x009896800000895d */ /* 0x004fea0003900000 */
[----:B------:R-:W2:Y:S02]  /*9e20*/  @!P0 SYNCS.PHASECHK.TRANS64 P0, [R0+URZ+0x260], R5 ;  /* 0x00026005000085a7 */ /* 0x000ea400080010ff */
[----:B--2---:R-:W-:Y:S05]  /*9e30*/  @!P0 BRA `(.L_x_238) ;  /* 0xfffffffc00f08947 */ /* 0x004fea000383ffff */
[----:B------:R-:W-:Y:S05]  /*9e40*/  BRA `(.L_x_239) ;  /* 0xffffffa800a07947 */ /* 0x000fea000383ffff */
.L_x_99:
[----:B------:R-:W-:Y:S07]  /*9e50*/  MOV R0, UR7 ;  /* 0x0000000700007c02 */ /* 0x000fee0008000f00 */
.L_x_240:
[----:B-1----:R1:W2:Y:S02]  /*9e60*/  SYNCS.PHASECHK.TRANS64.TRYWAIT P0, [R0+URZ], R5 ;  /* 0x00000005000075a7 */ /* 0x0022a400080011ff */
[----:B--2---:R-:W-:Y:S05]  /*9e70*/  @!P0 NANOSLEEP.SYNCS 0x989680 ;  /* 0x009896800000895d */ /* 0x004fea0003900000 */
[----:B------:R-:W2:Y:S02]  /*9e80*/  @!P0 SYNCS.PHASECHK.TRANS64 P0, [R0+URZ], R5 ;  /* 0x00000005000085a7 */ /* 0x000ea400080010ff */
[----:B--2---:R-:W-:Y:S05]  /*9e90*/  @!P0 BRA `(.L_x_240) ;  /* 0xfffffffc00f08947 */ /* 0x004fea000383ffff */
[----:B------:R-:W-:Y:S05]  /*9ea0*/  BRA `(.L_x_98) ;  /* 0xffffffa800b47947 */ /* 0x000fea000383ffff */
.L_x_103:
[----:B-1----:R-:W-:-:S07]  /*9eb0*/  MOV R0, UR6 ;  /* 0x0000000600007c02 */ /* 0x002fce0008000f00 */
.L_x_241:
[----:B-1----:R1:W2:Y:S02]  /*9ec0*/  SYNCS.PHASECHK.TRANS64.TRYWAIT P0, [R0+URZ], R3 ;  /* 0x00000003000075a7 */ /* 0x0022a400080011ff */
[----:B--2---:R-:W-:Y:S05]  /*9ed0*/  @!P0 NANOSLEEP.SYNCS 0x989680 ;  /* 0x009896800000895d */ /* 0x004fea0003900000 */
[----:B------:R-:W2:Y:S02]  /*9ee0*/  @!P0 SYNCS.PHASECHK.TRANS64 P0, [R0+URZ], R3 ;  /* 0x00000003000085a7 */ /* 0x000ea400080010ff */
[----:B--2---:R-:W-:Y:S05]  /*9ef0*/  @!P0 BRA `(.L_x_241) ;  /* 0xfffffffc00f08947 */ /* 0x004fea000383ffff */
[----:B------:R-:W-:Y:S05]  /*9f00*/  BRA `(.L_x_242) ;  /* 0xffffffac00807947 */ /* 0x000fea000383ffff */
.L_x_104:
[----:B------:R-:W-:-:S07]  /*9f10*/  MOV R0, UR6 ;  /* 0x0000000600007c02 */ /* 0x000fce0008000f00 */
.L_x_243:
[----:B-1----:R1:W2:Y:S02]  /*9f20*/  SYNCS.PHASECHK.TRANS64.TRYWAIT P0, [R0+URZ], R3 ;  /* 0x00000003000075a7 */ /* 0x0022a400080011ff */
[----:B--2---:R-:W-:Y:S05]  /*9f30*/  @!P0 NANOSLEEP.SYNCS 0x989680 ;  /* 0x009896800000895d */ /* 0x004fea0003900000 */
[----:B------:R-:W2:Y:S02]  /*9f40*/  @!P0 SYNCS.PHASECHK.TRANS64 P0, [R0+URZ], R3 ;  /* 0x00000003000085a7 */ /* 0x000ea400080010ff */
[----:B--2---:R-:W-:Y:S05]  /*9f50*/  @!P0 BRA `(.L_x_243) ;  /* 0xfffffffc00f08947 */ /* 0x004fea000383ffff */
[----:B------:R-:W-:Y:S05]  /*9f60*/  BRA `(.L_x_244) ;  /* 0xffffffac008c7947 */ /* 0x000fea000383ffff */
.L_x_105:
[----:B------:R-:W-:-:S07]  /*9f70*/  MOV R0, UR6 ;  /* 0x0000000600007c02 */ /* 0x000fce0008000f00 */
.L_x_245:
[----:B-1----:R1:W2:Y:S02]  /*9f80*/  SYNCS.PHASECHK.TRANS64.TRYWAIT P0, [R0+URZ], R3 ;  /* 0x00000003000075a7 */ /* 0x0022a400080011ff */
[----:B--2---:R-:W-:Y:S05]  /*9f90*/  @!P0 NANOSLEEP.SYNCS 0x989680 ;  /* 0x009896800000895d */ /* 0x004fea0003900000 */
[----:B------:R-:W2:Y:S02]  /*9fa0*/  @!P0 SYNCS.PHASECHK.TRANS64 P0, [R0+URZ], R3 ;  /* 0x00000003000085a7 */ /* 0x000ea400080010ff */
[----:B--2---:R-:W-:Y:S05]  /*9fb0*/  @!P0 BRA `(.L_x_245) ;  /* 0xfffffffc00f08947 */ /* 0x004fea000383ffff */
[----:B------:R-:W-:Y:S05]  /*9fc0*/  BRA `(.L_x_246) ;  /* 0xffffffac00987947 */ /* 0x000fea000383ffff */
.L_x_108:
[----:B------:R-:W-:-:S07]  /*9fd0*/  MOV R0, UR11 ;  /* 0x0000000b00007c02 */ /* 0x000fce0008000f00 */
.L_x_247:
[----:B-1----:R1:W2:Y:S02]  /*9fe0*/  SYNCS.PHASECHK.TRANS64.TRYWAIT P1, [R0+URZ+0x2a0], R3 ;  /* 0x0002a003000075a7 */ /* 0x0022a400080211ff */
[----:B--2---:R-:W-:Y:S05]  /*9ff0*/  @!P1 NANOSLEEP.SYNCS 0x989680 ;  /* 0x009896800000995d */ /* 0x004fea0003900000 */
[----:B------:R-:W2:Y:S02]  /*a000*/  @!P1 SYNCS.PHASECHK.TRANS64 P1, [R0+URZ+0x2a0], R3 ;  /* 0x0002a003000095a7 */ /* 0x000ea400080210ff */
[----:B--2---:R-:W-:Y:S05]  /*a010*/  @!P1 BRA `(.L_x_247) ;  /* 0xfffffffc00f09947 */ /* 0x004fea000383ffff */
[----:B------:R-:W-:Y:S05]  /*a020*/  BRA `(.L_x_248) ;  /* 0xffffffac00e47947 */ /* 0x000fea000383ffff */
.L_x_113:
[----:B--2---:R2:W4:Y:S02]  /*a030*/  SYNCS.PHASECHK.TRANS64.TRYWAIT P0, [R0+URZ+0x220], R3 ;  /* 0x00022003000075a7 */ /* 0x00452400080011ff */
[----:B----4-:R-:W-:Y:S05]  /*a040*/  @!P0 NANOSLEEP.SYNCS 0x989680 ;  /* 0x009896800000895d */ /* 0x010fea0003900000 */
[----:B------:R-:W4:Y:S02]  /*a050*/  @!P0 SYNCS.PHASECHK.TRANS64 P0, [R0+URZ+0x220], R3 ;  /* 0x00022003000085a7 */ /* 0x000f2400080010ff */
[----:B----4-:R-:W-:Y:S05]  /*a060*/  @!P0 BRA `(.L_x_113) ;  /* 0xfffffffc00f08947 */ /* 0x010fea000383ffff */
[----:B------:R-:W-:Y:S05]  /*a070*/  BRA `(.L_x_249) ;  /* 0xffffffb000f47947 */ /* 0x000fea000383ffff */
.L_x_116:
[----:B------:R-:W-:Y:S07]  /*a080*/  MOV R0, UR7 ;  /* 0x0000000700007c02 */ /* 0x000fee0008000f00 */
.L_x_250:
[----:B--2---:R2:W4:Y:S02]  /*a090*/  SYNCS.PHASECHK.TRANS64.TRYWAIT P0, [R0+URZ+0x218], R3 ;  /* 0x00021803000075a7 */ /* 0x00452400080011ff */
[----:B----4-:R-:W-:Y:S05]  /*a0a0*/  @!P0 NANOSLEEP.SYNCS 0x989680 ;  /* 0x009896800000895d */ /* 0x010fea0003900000 */
[----:B------:R-:W4:Y:S02]  /*a0b0*/  @!P0 SYNCS.PHASECHK.TRANS64 P0, [R0+URZ+0x218], R3 ;  /* 0x00021803000085a7 */ /* 0x000f2400080010ff */
[----:B----4-:R-:W-:Y:S05]  /*a0c0*/  @!P0 BRA `(.L_x_250) ;  /* 0xfffffffc00f08947 */ /* 0x010fea000383ffff */
[----:B------:R-:W-:Y:S05]  /*a0d0*/  BRA `(.L_x_115) ;  /* 0xffffffb400d47947 */ /* 0x000fea000383ffff */
.L_x_119:
[----:B------:R-:W-:Y:S07]  /*a0e0*/  MOV R3, UR7 ;  /* 0x0000000700037c02 */ /* 0x000fee0008000f00 */
.L_x_251:
[----:B-1----:R1:W2:Y:S02]  /*a0f0*/  SYNCS.PHASECHK.TRANS64.TRYWAIT P0, [R3+URZ+0x1f8], R12 ;  /* 0x0001f80c030075a7 */ /* 0x0022a400080011ff */
[----:B--2---:R-:W-:Y:S05]  /*a100*/  @!P0 NANOSLEEP.SYNCS 0x989680 ;  /* 0x009896800000895d */ /* 0x004fea0003900000 */
[----:B------:R-:W2:Y:S02]  /*a110*/  @!P0 SYNCS.PHASECHK.TRANS64 P0, [R3+URZ+0x1f8], R12 ;  /* 0x0001f80c030085a7 */ /* 0x000ea400080010ff */
[----:B--2---:R-:W-:Y:S05]  /*a120*/  @!P0 BRA `(.L_x_251) ;  /* 0xfffffffc00f08947 */ /* 0x004fea000383ffff */
[----:B------:R-:W-:Y:S05]  /*a130*/  BRA `(.L_x_252) ;  /* 0xffffffb8004c7947 */ /* 0x000fea000383ffff */
.L_x_120:
[----:B-1----:R-:W-:Y:S07]  /*a140*/  MOV R3, UR7 ;  /* 0x0000000700037c02 */ /* 0x002fee0008000f00 */
.L_x_253:
[----:B-1----:R1:W2:Y:S02]  /*a150*/  SYNCS.PHASECHK.TRANS64.TRYWAIT P0, [R3+URZ+0x200], R12 ;  /* 0x0002000c030075a7 */ /* 0x0022a400080011ff */
[----:B--2---:R-:W-:Y:S05]  /*a160*/  @!P0 NANOSLEEP.SYNCS 0x989680 ;  /* 0x009896800000895d */ /* 0x004fea0003900000 */
[----:B------:R-:W2:Y:S02]  /*a170*/  @!P0 SYNCS.PHASECHK.TRANS64 P0, [R3+URZ+0x200], R12 ;  /* 0x0002000c030085a7 */ /* 0x000ea400080010ff */
[----:B--2---:R-:W-:Y:S05]  /*a180*/  @!P0 BRA `(.L_x_253) ;  /* 0xfffffffc00f08947 */ /* 0x004fea000383ffff */
[----:B------:R-:W-:Y:S05]  /*a190*/  BRA `(.L_x_254) ;  /* 0xffffffb800a47947 */ /* 0x000fea000383ffff */
.L_x_121:
[----:B------:R-:W-:Y:S07]  /*a1a0*/  MOV R3, UR7 ;  /* 0x0000000700037c02 */ /* 0x000fee0008000f00 */
.L_x_255:
[----:B-1----:R1:W2:Y:S02]  /*a1b0*/  SYNCS.PHASECHK.TRANS64.TRYWAIT P0, [R3+URZ+0x208], R12 ;  /* 0x0002080c030075a7 */ /* 0x0022a400080011ff */
[----:B--2---:R-:W-:Y:S05]  /*a1c0*/  @!P0 NANOSLEEP.SYNCS 0x989680 ;  /* 0x009896800000895d */ /* 0x004fea0003900000 */
[----:B------:R-:W2:Y:S02]  /*a1d0*/  @!P0 SYNCS.PHASECHK.TRANS64 P0, [R3+URZ+0x208], R12 ;  /* 0x0002080c030085a7 */ /* 0x000ea400080010ff */
[----:B--2---:R-:W-:Y:S05]  /*a1e0*/  @!P0 BRA `(.L_x_255) ;  /* 0xfffffffc00f08947 */ /* 0x004fea000383ffff */
[----:B------:R-:W-:Y:S05]  /*a1f0*/  BRA `(.L_x_256) ;  /* 0xffffffbc00447947 */ /* 0x000fea000383ffff */
.L_x_123:
[----:B------:R-:W-:-:S07]  /*a200*/  MOV R0, UR7 ;  /* 0x0000000700007c02 */ /* 0x000fce0008000f00 */
.L_x_257:
[----:B-1----:R1:W4:Y:S02]  /*a210*/  SYNCS.PHASECHK.TRANS64.TRYWAIT P0, [R0+URZ+0x1f8], R3 ;  /* 0x0001f803000075a7 */ /* 0x00232400080011ff */
[----:B----4-:R-:W-:Y:S05]  /*a220*/  @!P0 NANOSLEEP.SYNCS 0x989680 ;  /* 0x009896800000895d */ /* 0x010fea0003900000 */
[----:B------:R-:W4:Y:S02]  /*a230*/  @!P0 SYNCS.PHASECHK.TRANS64 P0, [R0+URZ+0x1f8], R3 ;  /* 0x0001f803000085a7 */ /* 0x000f2400080010ff */
[----:B----4-:R-:W-:Y:S05]  /*a240*/  @!P0 BRA `(.L_x_257) ;  /* 0xfffffffc00f08947 */ /* 0x010fea000383ffff */
[----:B------:R-:W-:Y:S05]  /*a250*/  BRA `(.L_x_258) ;  /* 0xffffffbc00cc7947 */ /* 0x000fea000383ffff */
.L_x_124:
[----:B-1----:R-:W-:-:S07]  /*a260*/  MOV R0, UR7 ;  /* 0x0000000700007c02 */ /* 0x002fce0008000f00 */
.L_x_259:
[----:B-1----:R1:W4:Y:S02]  /*a270*/  SYNCS.PHASECHK.TRANS64.TRYWAIT P0, [R0+URZ+0x200], R3 ;  /* 0x00020003000075a7 */ /* 0x00232400080011ff */
[----:B----4-:R-:W-:Y:S05]  /*a280*/  @!P0 NANOSLEEP.SYNCS 0x989680 ;  /* 0x009896800000895d */ /* 0x010fea0003900000 */
[----:B------:R-:W4:Y:S02]  /*a290*/  @!P0 SYNCS.PHASECHK.TRANS64 P0, [R0+URZ+0x200], R3 ;  /* 0x00020003000085a7 */ /* 0x000f2400080010ff */
[----:B----4-:R-:W-:Y:S05]  /*a2a0*/  @!P0 BRA `(.L_x_259) ;  /* 0xfffffffc00f08947 */ /* 0x010fea000383ffff */
[----:B------:R-:W-:Y:S05]  /*a2b0*/  BRA `(.L_x_260) ;  /* 0xffffffbc00bc7947 */ /* 0x000fea000383ffff */
.L_x_126:
[----:B--2---:R2:W3:Y:S02]  /*a2c0*/  SYNCS.PHASECHK.TRANS64.TRYWAIT P0, [R0+URZ+0x220], R3 ;  /* 0x00022003000075a7 */ /* 0x0044e400080011ff */
[----:B---3--:R-:W-:Y:S05]  /*a2d0*/  @!P0 NANOSLEEP.SYNCS 0x989680 ;  /* 0x009896800000895d */ /* 0x008fea0003900000 */
[----:B------:R-:W3:Y:S02]  /*a2e0*/  @!P0 SYNCS.PHASECHK.TRANS64 P0, [R0+URZ+0x220], R3 ;  /* 0x00022003000085a7 */ /* 0x000ee400080010ff */
[----:B---3--:R-:W-:Y:S05]  /*a2f0*/  @!P0 BRA `(.L_x_126) ;  /* 0xfffffffc00f08947 */ /* 0x008fea000383ffff */
[----:B------:R-:W-:Y:S05]  /*a300*/  BRA `(.L_x_261) ;  /* 0xffffffc0008c7947 */ /* 0x000fea000383ffff */
.L_x_137:
[----:B-1----:R-:W-:Y:S04]  /*a310*/  MOV R0, UR48 ;  /* 0x0000003000007c02 */ /* 0x002fe80008000f00 */
[----:B------:R1:W3:Y:S03]  /*a320*/  SYNCS.PHASECHK.TRANS64.TRYWAIT P1, [R0+URZ+0x1e0], R5 ;  /* 0x0001e005000075a7 */ /* 0x0002e600080211ff */
[----:B---3--:R-:W-:Y:S05]  /*a330*/  @!P1 NANOSLEEP.SYNCS 0x989680 ;  /* 0x009896800000995d */ /* 0x008fea0003900000 */
[----:B------:R-:W3:Y:S02]  /*a340*/  @!P1 SYNCS.PHASECHK.TRANS64 P1, [R0+URZ+0x1e0], R5 ;  /* 0x0001e005000095a7 */ /* 0x000ee400080210ff */
[----:B---3--:R-:W-:Y:S05]  /*a350*/  @!P1 BRA `(.L_x_137) ;  /* 0xfffffffc00ec9947 */ /* 0x008fea000383ffff */
[----:B------:R-:W-:Y:S05]  /*a360*/  BRA `(.L_x_136) ;  /* 0xffffffcc00947947 */ /* 0x000fea000383ffff */
.L_x_139:
[----:B-1----:R1:W4:Y:S02]  /*a370*/  SYNCS.PHASECHK.TRANS64.TRYWAIT P0, [R74+URZ+0x240], R3 ;  /* 0x000240034a0075a7 */ /* 0x00232400080011ff */
[----:B----4-:R-:W-:Y:S05]  /*a380*/  @!P0 NANOSLEEP.SYNCS 0x989680 ;  /* 0x009896800000895d */ /* 0x010fea0003900000 */
[----:B------:R-:W4:Y:S02]  /*a390*/  @!P0 SYNCS.PHASECHK.TRANS64 P0, [R74+URZ+0x240], R3 ;  /* 0x000240034a0085a7 */ /* 0x000f2400080010ff */
[----:B----4-:R-:W-:Y:S05]  /*a3a0*/  @!P0 BRA `(.L_x_139) ;  /* 0xfffffffc00f08947 */ /* 0x010fea000383ffff */
[----:B------:R-:W-:Y:S05]  /*a3b0*/  BRA `(.L_x_138) ;  /* 0xffffffcc00b47947 */ /* 0x000fea000383ffff */
.L_x_148:
[----:B--2---:R2:W3:Y:S02]  /*a3c0*/  SYNCS.PHASECHK.TRANS64.TRYWAIT P0, [R3+URZ+0x1e0], R0 ;  /* 0x0001e000030075a7 */ /* 0x0044e400080011ff */
[----:B---3--:R-:W-:Y:S05]  /*a3d0*/  @!P0 NANOSLEEP.SYNCS 0x989680 ;  /* 0x009896800000895d */ /* 0x008fea0003900000 */
[----:B------:R-:W3:Y:S02]  /*a3e0*/  @!P0 SYNCS.PHASECHK.TRANS64 P0, [R3+URZ+0x1e0], R0 ;  /* 0x0001e000030085a7 */ /* 0x000ee400080010ff */
[----:B---3--:R-:W-:Y:S05]  /*a3f0*/  @!P0 BRA `(.L_x_148) ;  /* 0xfffffffc00f08947 */ /* 0x008fea000383ffff */
[----:B------:R-:W-:Y:S05]  /*a400*/  BRA `(.L_x_147) ;  /* 0xffffffd400c47947 */ /* 0x000fea000383ffff */
.L_x_157:
[----:B--2---:R2:W3:Y:S02]  /*a410*/  SYNCS.PHASECHK.TRANS64.TRYWAIT P0, [R4+URZ+0x1e0], R3 ;  /* 0x0001e003040075a7 */ /* 0x0044e400080011ff */
[----:B---3--:R-:W-:Y:S05]  /*a420*/  @!P0 NANOSLEEP.SYNCS 0x989680 ;  /* 0x009896800000895d */ /* 0x008fea0003900000 */
[----:B------:R-:W3:Y:S02]  /*a430*/  @!P0 SYNCS.PHASECHK.TRANS64 P0, [R4+URZ+0x1e0], R3 ;  /* 0x0001e003040085a7 */ /* 0x000ee400080010ff */
[----:B---3--:R-:W-:Y:S05]  /*a440*/  @!P0 BRA `(.L_x_157) ;  /* 0xfffffffc00f08947 */ /* 0x008fea000383ffff */
[----:B------:R-:W-:Y:S05]  /*a450*/  BRA `(.L_x_156) ;  /* 0xffffffdc00e87947 */ /* 0x000fea000383ffff */
        .weak           $__internal_0_$__cuda_sm10x_tcgen05_guardrail_trap_col_being_dealloced_not_returned_by_alloc
        .type           $__internal_0_$__cuda_sm10x_tcgen05_guardrail_trap_col_being_dealloced_not_returned_by_alloc,@function
        .size           $__internal_0_$__cuda_sm10x_tcgen05_guardrail_trap_col_being_dealloced_not_returned_by_alloc,($__internal_1_$__cuda_sm10x_tcgen05_guardrail_trap_phase_invalid_during_alloc - $__internal_0_$__cuda_sm10x_tcgen05_guardrail_trap_col_being_dealloced_not_returned_by_alloc)
$__internal_0_$__cuda_sm10x_tcgen05_guardrail_trap_col_being_dealloced_not_returned_by_alloc:
[----:B------:R-:W-:Y:S05]  /*a460*/  BPT.TRAP 0x1 ;  /* 0x000000040000795c */ /* 0x000fea0000300000 */
[----:B------:R-:W-:-:S04]  /*a470*/  HFMA2 R3, -RZ, RZ, 0, 0 ;  /* 0x00000000ff037431 */ /* 0x000fc800000001ff */
[----:B------:R-:W-:Y:S05]  /*a480*/  RET.REL.NODEC R2 `(_ZN7cutlass13device_kernelINS_4gemm6kernel13GemmUniversalIN4cute5tupleIJiiiiEEENS1_10collective13CollectiveMmaINS1_35MainloopSm100TmaUmmaWarpSpecializedILi30ELi2ELi4ENS5_IJNS4_1CILi2EEENSA_ILi1EEESC_EEEEENS5_IJNSA_ILi128EEENSA_ILi96EEENSA_ILi32EEEEEENS_10bfloat16_tENS5_IJlSC_lEEESJ_SK_NS4_8TiledMMAINS4_8MMA_AtomIJNS4_26SM100_MMA_F16BF16_2x1SM_SSISJ_SJ_fLi128ELi96ELNS4_4UMMA5MajorE0ELSP_0ELNSO_7ScaleInE0ELSQ_0EEEEEENS4_6LayoutINS5_IJSC_SC_SC_EEENS5_IJNSA_ILi0EEESV_SV_EEEEENS5_IJNS4_10UnderscoreESY_SY_EEEEENS4_18SM100_TMA_2SM_LOADENS4_14ComposedLayoutINS4_7SwizzleILi2ELi4ELi3EEENS4_18smem_ptr_flag_bitsILi16EEENST_INS5_IJNSA_ILi8EEESH_EEENS5_IJSH_SC_EEEEEEEvNS4_8identityES11_S1B_vS1C_EENS_8epilogue10collective18CollectiveEpilogueINS1E_23Sm100TmaWarpSpecializedILi3ELi2ELi16ELb1ELb0EEEJNS5_IJNSA_ILi64EEESG_SH_EEENS5_IJNST_IS1J_SC_EENST_INS5_IJNSA_ILi16EEESB_EEENS5_IJSC_NSA_ILi48EEEEEEEEEEESJ_SK_SJ_SK_NS1E_6fusion15FusionCallbacksIS1I_NS1S_17LinearCombinationISJ_fSJ_fLNS_15FloatRoundStyleE2EEES1K_S1R_JEEENS4_5SM1004TMEM4LOAD26SM100_TMEM_LOAD_32dp32b16xENS4_13SM90_TMA_LOADENS12_INS13_ILi1ELi4ELi3EEES16_NST_INS5_IJS17_S1M_EEENS5_IJS1M_SC_EEEEEEENS4_39AutoVectorizingCopyWithAssumedAlignmentILi128EEENS4_14SM90_TMA_STOREES27_S29_S29_EEEvvEEEEvNT_6ParamsE) ;  /* 0xffffff5802dc7950 */ /* 0x000fea0003c3ffff */
        .weak           $__internal_1_$__cuda_sm10x_tcgen05_guardrail_trap_phase_invalid_during_alloc
        .type           $__internal_1_$__cuda_sm10x_tcgen05_guardrail_trap_phase_invalid_during_alloc,@function
        .size           $__internal_1_$__cuda_sm10x_tcgen05_guardrail_trap_phase_invalid_during_alloc,($__internal_2_$__cuda_sm10x_tcgen05_guardrail_trap_unallocated_columns_being_dealloced - $__internal_1_$__cuda_sm10x_tcgen05_guardrail_trap_phase_invalid_during_alloc)
$__internal_1_$__cuda_sm10x_tcgen05_guardrail_trap_phase_invalid_during_alloc:
[----:B------:R-:W-:Y:S05]  /*a490*/  BPT.TRAP 0x1 ;  /* 0x000000040000795c */ /* 0x000fea0000300000 */
[----:B------:R-:W-:-:S04]  /*a4a0*/  MOV R3, 0x0 ;  /* 0x0000000000037802 */ /* 0x000fc80000000f00 */
[----:B------:R-:W-:Y:S05]  /*a4b0*/  RET.REL.NODEC R2 `(_ZN7cutlass13device_kernelINS_4gemm6kernel13GemmUniversalIN4cute5tupleIJiiiiEEENS1_10collective13CollectiveMmaINS1_35MainloopSm100TmaUmmaWarpSpecializedILi30ELi2ELi4ENS5_IJNS4_1CILi2EEENSA_ILi1EEESC_EEEEENS5_IJNSA_ILi128EEENSA_ILi96EEENSA_ILi32EEEEEENS_10bfloat16_tENS5_IJlSC_lEEESJ_SK_NS4_8TiledMMAINS4_8MMA_AtomIJNS4_26SM100_MMA_F16BF16_2x1SM_SSISJ_SJ_fLi128ELi96ELNS4_4UMMA5MajorE0ELSP_0ELNSO_7ScaleInE0ELSQ_0EEEEEENS4_6LayoutINS5_IJSC_SC_SC_EEENS5_IJNSA_ILi0EEESV_SV_EEEEENS5_IJNS4_10UnderscoreESY_SY_EEEEENS4_18SM100_TMA_2SM_LOADENS4_14ComposedLayoutINS4_7SwizzleILi2ELi4ELi3EEENS4_18smem_ptr_flag_bitsILi16EEENST_INS5_IJNSA_ILi8EEESH_EEENS5_IJSH_SC_EEEEEEEvNS4_8identityES11_S1B_vS1C_EENS_8epilogue10collective18CollectiveEpilogueINS1E_23Sm100TmaWarpSpecializedILi3ELi2ELi16ELb1ELb0EEEJNS5_IJNSA_ILi64EEESG_SH_EEENS5_IJNST_IS1J_SC_EENST_INS5_IJNSA_ILi16EEESB_EEENS5_IJSC_NSA_ILi48EEEEEEEEEEESJ_SK_SJ_SK_NS1E_6fusion15FusionCallbacksIS1I_NS1S_17LinearCombinationISJ_fSJ_fLNS_15FloatRoundStyleE2EEES1K_S1R_JEEENS4_5SM1004TMEM4LOAD26SM100_TMEM_LOAD_32dp32b16xENS4_13SM90_TMA_LOADENS12_INS13_ILi1ELi4ELi3EEES16_NST_INS5_IJS17_S1M_EEENS5_IJS1M_SC_EEEEEEENS4_39AutoVectorizingCopyWithAssumedAlignmentILi128EEENS4_14SM90_TMA_STOREES27_S29_S29_EEEvvEEEEvNT_6ParamsE) ;  /* 0xffffff5802d07950 */ /* 0x000fea0003c3ffff */
        .weak           $__internal_2_$__cuda_sm10x_tcgen05_guardrail_trap_unallocated_columns_being_dealloced
        .type           $__internal_2_$__cuda_sm10x_tcgen05_guardrail_trap_unallocated_columns_being_dealloced,@function
        .size           $__internal_2_$__cuda_sm10x_tcgen05_guardrail_trap_unallocated_columns_being_dealloced,(.L_x_263 - $__internal_2_$__cuda_sm10x_tcgen05_guardrail_trap_unallocated_columns_being_dealloced)
$__internal_2_$__cuda_sm10x_tcgen05_guardrail_trap_unallocated_columns_being_dealloced:
[----:B------:R-:W-:Y:S05]  /*a4c0*/  BPT.TRAP 0x1 ;  /* 0x000000040000795c */ /* 0x000fea0000300000 */
[----:B------:R-:W-:-:S04]  /*a4d0*/  HFMA2 R3, -RZ, RZ, 0, 0 ;  /* 0x00000000ff037431 */ /* 0x000fc800000001ff */
[----:B------:R-:W-:Y:S05]  /*a4e0*/  RET.REL.NODEC R2 `(_ZN7cutlass13device_kernelINS_4gemm6kernel13GemmUniversalIN4cute5tupleIJiiiiEEENS1_10collective13CollectiveMmaINS1_35MainloopSm100TmaUmmaWarpSpecializedILi30ELi2ELi4ENS5_IJNS4_1CILi2EEENSA_ILi1EEESC_EEEEENS5_IJNSA_ILi128EEENSA_ILi96EEENSA_ILi32EEEEEENS_10bfloat16_tENS5_IJlSC_lEEESJ_SK_NS4_8TiledMMAINS4_8MMA_AtomIJNS4_26SM100_MMA_F16BF16_2x1SM_SSISJ_SJ_fLi128ELi96ELNS4_4UMMA5MajorE0ELSP_0ELNSO_7ScaleInE0ELSQ_0EEEEEENS4_6LayoutINS5_IJSC_SC_SC_EEENS5_IJNSA_ILi0EEESV_SV_EEEEENS5_IJNS4_10UnderscoreESY_SY_EEEEENS4_18SM100_TMA_2SM_LOADENS4_14ComposedLayoutINS4_7SwizzleILi2ELi4ELi3EEENS4_18smem_ptr_flag_bitsILi16EEENST_INS5_IJNSA_ILi8EEESH_EEENS5_IJSH_SC_EEEEEEEvNS4_8identityES11_S1B_vS1C_EENS_8epilogue10collective18CollectiveEpilogueINS1E_23Sm100TmaWarpSpecializedILi3ELi2ELi16ELb1ELb0EEEJNS5_IJNSA_ILi64EEESG_SH_EEENS5_IJNST_IS1J_SC_EENST_INS5_IJNSA_ILi16EEESB_EEENS5_IJSC_NSA_ILi48EEEEEEEEEEESJ_SK_SJ_SK_NS1E_6fusion15FusionCallbacksIS1I_NS1S_17LinearCombinationISJ_fSJ_fLNS_15FloatRoundStyleE2EEES1K_S1R_JEEENS4_5SM1004TMEM4LOAD26SM100_TMEM_LOAD_32dp32b16xENS4_13SM90_TMA_LOADENS12_INS13_ILi1ELi4ELi3EEES16_NST_INS5_IJS17_S1M_EEENS5_IJS1M_SC_EEEEEEENS4_39AutoVectorizingCopyWithAssumedAlignmentILi128EEENS4_14SM90_TMA_STOREES27_S29_S29_EEEvvEEEEvNT_6ParamsE) ;  /* 0xffffff5802c47950 */ /* 0x000fea0003c3ffff */
.L_x_262:
[----:B------:R-:W-:-:S00]  /*a4f0*/  BRA `(.L_x_262) ;  /* 0xfffffffc00fc7947 */ /* 0x000fc0000383ffff */
[----:B------:R-:W-:-:S00]  /*a500*/  NOP ;  /* 0x0000000000007918 */ /* 0x000fc00000000000 */
[----:B------:R-:W-:-:S00]  /*a510*/  NOP ;  /* 0x0000000000007918 */ /* 0x000fc00000000000 */
[----:B------:R-:W-:-:S00]  /*a520*/  NOP ;  /* 0x0000000000007918 */ /* 0x000fc00000000000 */
[----:B------:R-:W-:-:S00]  /*a530*/  NOP ;  /* 0x0000000000007918 */ /* 0x000fc00000000000 */
[----:B------:R-:W-:-:S00]  /*a540*/  NOP ;  /* 0x0000000000007918 */ /* 0x000fc00000000000 */
[----:B------:R-:W-:-:S00]  /*a550*/  NOP ;  /* 0x0000000000007918 */ /* 0x000fc00000000000 */
[----:B------:R-:W-:-:S00]  /*a560*/  NOP ;  /* 0x0000000000007918 */ /* 0x000fc00000000000 */
[----:B------:R-:W-:-:S00]  /*a570*/  NOP ;  /* 0x0000000000007918 */ /* 0x000fc00000000000 */
.L_x_263:


//--------------------- .nv.global.init           --------------------------
	.section	.nv.global.init,"aw",@progbits
.nv.global.init:
	.type		$str$27,@object
	.size		$str$27,($str$28 - $str$27)
$str$27:
        /*0000*/ 	.byte	0x28, 0x61, 0x64, 0x64, 0x72, 0x65, 0x73, 0x73, 0x20, 0x26, 0x20, 0x6d, 0x61, 0x73, 0x6b, 0x29
        /*0010*/ 	.byte	0x20, 0x3d, 0x3d, 0x20, 0x30, 0x00
	.type		$str$28,@object
	.size		$str$28,($str$26 - $str$28)
$str$28:
        /*0016*/ 	.byte	0x2f, 0x74, 0x6d, 0x70, 0x2f, 0x63, 0x75, 0x74, 0x6c, 0x61, 0x73, 0x73, 0x5f, 0x73, 0x77, 0x65
        /*0026*/ 	.byte	0x65, 0x70, 0x5f, 0x73, 0x72, 0x63, 0x2f, 0x69, 0x6e, 0x63, 0x6c, 0x75, 0x64, 0x65, 0x2f, 0x63
        /*0036*/ 	.byte	0x75, 0x74, 0x65, 0x2f, 0x70, 0x6f, 0x69, 0x6e, 0x74, 0x65, 0x72, 0x5f, 0x66, 0x6c, 0x61, 0x67
        /*0046*/ 	.byte	0x67, 0x65, 0x64, 0x2e, 0x68, 0x70, 0x70, 0x00
	.type		$str$26,@object
	.size		$str$26,($str$25 - $str$26)
$str$26:
        /*004e*/ 	.byte	0x2f, 0x74, 0x6d, 0x70, 0x2f, 0x63, 0x75, 0x74, 0x6c, 0x61, 0x73, 0x73, 0x5f, 0x73, 0x77, 0x65
        /*005e*/ 	.byte	0x65, 0x70, 0x5f, 0x73, 0x72, 0x63, 0x2f, 0x69, 0x6e, 0x63, 0x6c, 0x75, 0x64, 0x65, 0x2f, 0x63
        /*006e*/ 	.byte	0x75, 0x74, 0x65, 0x2f, 0x61, 0x74, 0x6f, 0x6d, 0x2f, 0x63, 0x6f, 0x70, 0x79, 0x5f, 0x74, 0x72
        /*007e*/ 	.byte	0x61, 0x69, 0x74, 0x73, 0x5f, 0x73, 0x6d, 0x31, 0x30, 0x30, 0x2e, 0x68, 0x70, 0x70, 0x00
	.type		$str$25,@object
	.size		$str$25,(__unnamed_1 - $str$25)
$str$25:
        /*008d*/ 	.byte	0x28, 0x28, 0x75, 0x69, 0x6e, 0x74, 0x33, 0x32, 0x5f, 0x74, 0x28, 0x74, 0x68, 0x72, 0x65, 0x61
        /*009d*/ 	.byte	0x64, 0x49, 0x64, 0x78, 0x2e, 0x78, 0x29, 0x20, 0x2f, 0x20, 0x33, 0x32, 0x29, 0x20, 0x25, 0x20
        /*00ad*/ 	.byte	0x34, 0x29, 0x20, 0x3d, 0x3d, 0x20, 0x28, 0x28, 0x28, 0x74, 0x6d, 0x65, 0x6d, 0x5f, 0x61, 0x64
        /*00bd*/ 	.byte	0x64, 0x72, 0x20, 0x3e, 0x3e, 0x20, 0x31, 0x36, 0x29, 0x20, 0x2f, 0x20, 0x33, 0x32, 0x29, 0x20
        /*00cd*/ 	.byte	0x25, 0x20, 0x34, 0x29, 0x00
	.type		__unnamed_1,@object
	.size		__unnamed_1,(__unnamed_2 - __unnamed_1)
__unnamed_1:
        /*00d2*/ 	.byte	0x61, 0x75, 0x74, 0x6f, 0x20, 0x63, 0x75, 0x74, 0x65, 0x3a, 0x3a, 0x61, 0x73, 0x5f, 0x70, 0x6f
        /* <DEDUP_REMOVED lines=24> */
        /*0262*/ 	.byte	0x43, 0x3c, 0x32, 0x30, 0x34, 0x38, 0x3e, 0x3e, 0x3e, 0x3e, 0x5d, 0x00
	.type		__unnamed_2,@object
	.size		__unnamed_2,(.L_2 - __unnamed_2)
__unnamed_2:
        /* <DEDUP_REMOVED lines=40> */
        /*04ee*/ 	.byte	0x3a, 0x3a, 0x43, 0x3c, 0x30, 0x3e, 0x3e, 0x3e, 0x3e, 0x5d, 0x00
.L_2:


//--------------------- .nv.shared._ZN7cutlass13device_kernelINS_4gemm6kernel13GemmUniversalIN4cute5tupleIJiiiiEEENS1_10collective13CollectiveMmaINS1_35MainloopSm100TmaUmmaWarpSpecializedILi30ELi2ELi4ENS5_IJNS4_1CILi2EEENSA_ILi1EEESC_EEEEENS5_IJNSA_ILi128EEENSA_ILi96EEENSA_ILi32EEEEEENS_10bfloat16_tENS5_IJlSC_lEEESJ_SK_NS4_8TiledMMAINS4_8MMA_AtomIJNS4_26SM100_MMA_F16BF16_2x1SM_SSISJ_SJ_fLi128ELi96ELNS4_4UMMA5MajorE0ELSP_0ELNSO_7ScaleInE0ELSQ_0EEEEEENS4_6LayoutINS5_IJSC_SC_SC_EEENS5_IJNSA_ILi0EEESV_SV_EEEEENS5_IJNS4_10UnderscoreESY_SY_EEEEENS4_18SM100_TMA_2SM_LOADENS4_14ComposedLayoutINS4_7SwizzleILi2ELi4ELi3EEENS4_18smem_ptr_flag_bitsILi16EEENST_INS5_IJNSA_ILi8EEESH_EEENS5_IJSH_SC_EEEEEEEvNS4_8identityES11_S1B_vS1C_EENS_8epilogue10collective18CollectiveEpilogueINS1E_23Sm100TmaWarpSpecializedILi3ELi2ELi16ELb1ELb0EEEJNS5_IJNSA_ILi64EEESG_SH_EEENS5_IJNST_IS1J_SC_EENST_INS5_IJNSA_ILi16EEESB_EEENS5_IJSC_NSA_ILi48EEEEEEEEEEESJ_SK_SJ_SK_NS1E_6fusion15FusionCallbacksIS1I_NS1S_17LinearCombinationISJ_fSJ_fLNS_15FloatRoundStyleE2EEES1K_S1R_JEEENS4_5SM1004TMEM4LOAD26SM100_TMEM_LOAD_32dp32b16xENS4_13SM90_TMA_LOADENS12_INS13_ILi1ELi4ELi3EEES16_NST_INS5_IJS17_S1M_EEENS5_IJS1M_SC_EEEEEEENS4_39AutoVectorizingCopyWithAssumedAlignmentILi128EEENS4_14SM90_TMA_STOREES27_S29_S29_EEEvvEEEEvNT_6ParamsE --------------------------
	.section	.nv.shared._ZN7cutlass13device_kernelINS_4gemm6kernel13GemmUniversalIN4cute5tupleIJiiiiEEENS1_10collective13CollectiveMmaINS1_35MainloopSm100TmaUmmaWarpSpecializedILi30ELi2ELi4ENS5_IJNS4_1CILi2EEENSA_ILi1EEESC_EEEEENS5_IJNSA_ILi128EEENSA_ILi96EEENSA_ILi32EEEEEENS_10bfloat16_tENS5_IJlSC_lEEESJ_SK_NS4_8TiledMMAINS4_8MMA_AtomIJNS4_26SM100_MMA_F16BF16_2x1SM_SSISJ_SJ_fLi128ELi96ELNS4_4UMMA5MajorE0ELSP_0ELNSO_7ScaleInE0ELSQ_0EEEEEENS4_6LayoutINS5_IJSC_SC_SC_EEENS5_IJNSA_ILi0EEESV_SV_EEEEENS5_IJNS4_10UnderscoreESY_SY_EEEEENS4_18SM100_TMA_2SM_LOADENS4_14ComposedLayoutINS4_7SwizzleILi2ELi4ELi3EEENS4_18smem_ptr_flag_bitsILi16EEENST_INS5_IJNSA_ILi8EEESH_EEENS5_IJSH_SC_EEEEEEEvNS4_8identityES11_S1B_vS1C_EENS_8epilogue10collective18CollectiveEpilogueINS1E_23Sm100TmaWarpSpecializedILi3ELi2ELi16ELb1ELb0EEEJNS5_IJNSA_ILi64EEESG_SH_EEENS5_IJNST_IS1J_SC_EENST_INS5_IJNSA_ILi16EEESB_EEENS5_IJSC_NSA_ILi48EEEEEEEEEEESJ_SK_SJ_SK_NS1E_6fusion15FusionCallbacksIS1I_NS1S_17LinearCombinationISJ_fSJ_fLNS_15FloatRoundStyleE2EEES1K_S1R_JEEENS4_5SM1004TMEM4LOAD26SM100_TMEM_LOAD_32dp32b16xENS4_13SM90_TMA_LOADENS12_INS13_ILi1ELi4ELi3EEES16_NST_INS5_IJS17_S1M_EEENS5_IJS1M_SC_EEEEEEENS4_39AutoVectorizingCopyWithAssumedAlignmentILi128EEENS4_14SM90_TMA_STOREES27_S29_S29_EEEvvEEEEvNT_6ParamsE,"aw",@nobits
	.sectionflags	@""
	.align	16
	.zero		1024


//--------------------- .nv.shared.reserved.0     --------------------------
	.section	.nv.shared.reserved.0,"aw",@nobits
	.weak		__nv_reservedSMEM_offset_0_alias
	.size		__nv_reservedSMEM_offset_0_alias, 0, 64
	.other		__nv_reservedSMEM_offset_0_alias,@"STO_CUDA_RESERVED_SHARED STV_DEFAULT"
__nv_reservedSMEM_offset_0_alias:
	.zero		0
.nv.shared.reserved.0:
	.zero		64
	.weak		__nv_reservedSMEM_tcgen05_partition
	.type		__nv_reservedSMEM_tcgen05_partition,@object
	.size		__nv_reservedSMEM_tcgen05_partition,(.L_0 - __nv_reservedSMEM_tcgen05_partition)
__nv_reservedSMEM_tcgen05_partition:
	.zero		32
.L_0:


//--------------------- .nv.global                --------------------------
	.section	.nv.global,"aw",@nobits
.nv.global:
	.type		_ZN40_INTERNAL_1403b95d_4_k_cu_092e3d92_120724cute1_E,@object
	.size		_ZN40_INTERNAL_1403b95d_4_k_cu_092e3d92_120724cute1_E,(_ZN40_INTERNAL_1403b95d_4_k_cu_092e3d92_120724cuda3std3__45__cpo6cbeginE - _ZN40_INTERNAL_1403b95d_4_k_cu_092e3d92_120724cute1_E)
_ZN40_INTERNAL_1403b95d_4_k_cu_092e3d92_120724cute1_E:
	.zero		1
	.type		_ZN40_INTERNAL_1403b95d_4_k_cu_092e3d92_120724cuda3std3__45__cpo6cbeginE,@object
	.size		_ZN40_INTERNAL_1403b95d_4_k_cu_092e3d92_120724cuda3std3__45__cpo6cbeginE,(_ZN40_INTERNAL_1403b95d_4_k_cu_092e3d92_120724cuda3std3__48in_placeE - _ZN40_INTERNAL_1403b95d_4_k_cu_092e3d92_120724cuda3std3__45__cpo6cbeginE)
_ZN40_INTERNAL_1403b95d_4_k_cu_092e3d92_120724cuda3std3__45__cpo6cbeginE:
	.zero		1
	.type		_ZN40_INTERNAL_1403b95d_4_k_cu_092e3d92_120724cuda3std3__48in_placeE,@object
	.size		_ZN40_INTERNAL_1403b95d_4_k_cu_092e3d92_120724cuda3std3__48in_placeE,(_ZN40_INTERNAL_1403b95d_4_k_cu_092e3d92_120724cuda3std6ranges3__45__cpo9iter_moveE - _ZN40_INTERNAL_1403b95d_4_k_cu_092e3d92_120724cuda3std3__48in_placeE)
_ZN40_INTERNAL_1403b95d_4_k_cu_092e3d92_120724cuda3std3__48in_placeE:
	.zero		1
	.type		_ZN40_INTERNAL_1403b95d_4_k_cu_092e3d92_120724cuda3std6ranges3__45__cpo9iter_moveE,@object
	.size		_ZN40_INTERNAL_1403b95d_4_k_cu_092e3d92_120724cuda3std6ranges3__45__cpo9iter_moveE,(_ZN40_INTERNAL_1403b95d_4_k_cu_092e3d92_120724cuda3std3__45__cpo5beginE - _ZN40_INTERNAL_1403b95d_4_k_cu_092e3d92_120724cuda3std6ranges3__45__cpo9iter_moveE)
_ZN40_INTERNAL_1403b95d_4_k_cu_092e3d92_120724cuda3std6ranges3__45__cpo9iter_moveE:
	.zero		1
	.type		_ZN40_INTERNAL_1403b95d_4_k_cu_092e3d92_120724cuda3std3__45__cpo5beginE,@object
	.size		_ZN40_INTERNAL_1403b95d_4_k_cu_092e3d92_120724cuda3std3__45__cpo5beginE,(_ZN40_INTERNAL_1403b95d_4_k_cu_092e3d92_120724cuda3std3__442_GLOBAL__N__1403b95d_4_k_cu_092e3d92_120726ignoreE - _ZN40_INTERNAL_1403b95d_4_k_cu_092e3d92_120724cuda3std3__45__cpo5beginE)
_ZN40_INTERNAL_1403b95d_4_k_cu_092e3d92_120724cuda3std3__45__cpo5beginE:
	.zero		1
	.type		_ZN40_INTERNAL_1403b95d_4_k_cu_092e3d92_120724cuda3std3__442_GLOBAL__N__1403b95d_4_k_cu_092e3d92_120726ignoreE,@object
	.size		_ZN40_INTERNAL_1403b95d_4_k_cu_092e3d92_120724cuda3std3__442_GLOBAL__N__1403b95d_4_k_cu_092e3d92_120726ignoreE,(_ZN40_INTERNAL_1403b95d_4_k_cu_092e3d92_120724cute7productE - _ZN40_INTERNAL_1403b95d_4_k_cu_092e3d92_120724cuda3std3__442_GLOBAL__N__1403b95d_4_k_cu_092e3d92_120726ignoreE)
_ZN40_INTERNAL_1403b95d_4_k_cu_092e3d92_120724cuda3std3__442_GLOBAL__N__1403b95d_4_k_cu_092e3d92_120726ignoreE:
	.zero		1
	.type		_ZN40_INTERNAL_1403b95d_4_k_cu_092e3d92_120724cute7productE,@object
	.size		_ZN40_INTERNAL_1403b95d_4_k_cu_092e3d92_120724cute7productE,(_ZN40_INTERNAL_1403b95d_4_k_cu_092e3d92_120724cuda3std3__45__cpo3endE - _ZN40_INTERNAL_1403b95d_4_k_cu_092e3d92_120724cute7productE)
_ZN40_INTERNAL_1403b95d_4_k_cu_092e3d92_120724cute7productE:
	.zero		1
	.type		_ZN40_INTERNAL_1403b95d_4_k_cu_092e3d92_120724cuda3std3__45__cpo3endE,@object
	.size		_ZN40_INTERNAL_1403b95d_4_k_cu_092e3d92_120724cuda3std3__45__cpo3endE,(_ZN40_INTERNAL_1403b95d_4_k_cu_092e3d92_120724cuda3std3__419piecewise_constructE - _ZN40_INTERNAL_1403b95d_4_k_cu_092e3d92_120724cuda3std3__45__cpo3endE)
_ZN40_INTERNAL_1403b95d_4_k_cu_092e3d92_120724cuda3std3__45__cpo3endE:
	.zero		1
	.type		_ZN40_INTERNAL_1403b95d_4_k_cu_092e3d92_120724cuda3std3__419piecewise_constructE,@object
	.size		_ZN40_INTERNAL_1403b95d_4_k_cu_092e3d92_120724cuda3std3__419piecewise_constructE,(_ZN40_INTERNAL_1403b95d_4_k_cu_092e3d92_120724cuda3std3__45__cpo4cendE - _ZN40_INTERNAL_1403b95d_4_k_cu_092e3d92_120724cuda3std3__419piecewise_constructE)
_ZN40_INTERNAL_1403b95d_4_k_cu_092e3d92_120724cuda3std3__419piecewise_constructE:
	.zero		1
	.type		_ZN40_INTERNAL_1403b95d_4_k_cu_092e3d92_120724cuda3std3__45__cpo4cendE,@object
	.size		_ZN40_INTERNAL_1403b95d_4_k_cu_092e3d92_120724cuda3std3__45__cpo4cendE,(_ZN40_INTERNAL_1403b95d_4_k_cu_092e3d92_120724cuda3std6ranges3__45__cpo4swapE - _ZN40_INTERNAL_1403b95d_4_k_cu_092e3d92_120724cuda3std3__45__cpo4cendE)
_ZN40_INTERNAL_1403b95d_4_k_cu_092e3d92_120724cuda3std3__45__cpo4cendE:
	.zero		1
	.type		_ZN40_INTERNAL_1403b95d_4_k_cu_092e3d92_120724cuda3std6ranges3__45__cpo4swapE,@object
	.size		_ZN40_INTERNAL_1403b95d_4_k_cu_092e3d92_120724cuda3std6ranges3__45__cpo4swapE,(.L_10 - _ZN40_INTERNAL_1403b95d_4_k_cu_092e3d92_120724cuda3std6ranges3__45__cpo4swapE)
_ZN40_INTERNAL_1403b95d_4_k_cu_092e3d92_120724cuda3std6ranges3__45__cpo4swapE:
	.zero		1
.L_10:


//--------------------- .nv.constant0._ZN7cutlass13device_kernelINS_4gemm6kernel13GemmUniversalIN4cute5tupleIJiiiiEEENS1_10collective13CollectiveMmaINS1_35MainloopSm100TmaUmmaWarpSpecializedILi30ELi2ELi4ENS5_IJNS4_1CILi2EEENSA_ILi1EEESC_EEEEENS5_IJNSA_ILi128EEENSA_ILi96EEENSA_ILi32EEEEEENS_10bfloat16_tENS5_IJlSC_lEEESJ_SK_NS4_8TiledMMAINS4_8MMA_AtomIJNS4_26SM100_MMA_F16BF16_2x1SM_SSISJ_SJ_fLi128ELi96ELNS4_4UMMA5MajorE0ELSP_0ELNSO_7ScaleInE0ELSQ_0EEEEEENS4_6LayoutINS5_IJSC_SC_SC_EEENS5_IJNSA_ILi0EEESV_SV_EEEEENS5_IJNS4_10UnderscoreESY_SY_EEEEENS4_18SM100_TMA_2SM_LOADENS4_14ComposedLayoutINS4_7SwizzleILi2ELi4ELi3EEENS4_18smem_ptr_flag_bitsILi16EEENST_INS5_IJNSA_ILi8EEESH_EEENS5_IJSH_SC_EEEEEEEvNS4_8identityES11_S1B_vS1C_EENS_8epilogue10collective18CollectiveEpilogueINS1E_23Sm100TmaWarpSpecializedILi3ELi2ELi16ELb1ELb0EEEJNS5_IJNSA_ILi64EEESG_SH_EEENS5_IJNST_IS1J_SC_EENST_INS5_IJNSA_ILi16EEESB_EEENS5_IJSC_NSA_ILi48EEEEEEEEEEESJ_SK_SJ_SK_NS1E_6fusion15FusionCallbacksIS1I_NS1S_17LinearCombinationISJ_fSJ_fLNS_15FloatRoundStyleE2EEES1K_S1R_JEEENS4_5SM1004TMEM4LOAD26SM100_TMEM_LOAD_32dp32b16xENS4_13SM90_TMA_LOADENS12_INS13_ILi1ELi4ELi3EEES16_NST_INS5_IJS17_S1M_EEENS5_IJS1M_SC_EEEEEEENS4_39AutoVectorizingCopyWithAssumedAlignmentILi128EEENS4_14SM90_TMA_STOREES27_S29_S29_EEEvvEEEEvNT_6ParamsE --------------------------
	.section	.nv.constant0._ZN7cutlass13device_kernelINS_4gemm6kernel13GemmUniversalIN4cute5tupleIJiiiiEEENS1_10collective13CollectiveMmaINS1_35MainloopSm100TmaUmmaWarpSpecializedILi30ELi2ELi4ENS5_IJNS4_1CILi2EEENSA_ILi1EEESC_EEEEENS5_IJNSA_ILi128EEENSA_ILi96EEENSA_ILi32EEEEEENS_10bfloat16_tENS5_IJlSC_lEEESJ_SK_NS4_8TiledMMAINS4_8MMA_AtomIJNS4_26SM100_MMA_F16BF16_2x1SM_SSISJ_SJ_fLi128ELi96ELNS4_4UMMA5MajorE0ELSP_0ELNSO_7ScaleInE0ELSQ_0EEEEEENS4_6LayoutINS5_IJSC_SC_SC_EEENS5_IJNSA_ILi0EEESV_SV_EEEEENS5_IJNS4_10UnderscoreESY_SY_EEEEENS4_18SM100_TMA_2SM_LOADENS4_14ComposedLayoutINS4_7SwizzleILi2ELi4ELi3EEENS4_18smem_ptr_flag_bitsILi16EEENST_INS5_IJNSA_ILi8EEESH_EEENS5_IJSH_SC_EEEEEEEvNS4_8identityES11_S1B_vS1C_EENS_8epilogue10collective18CollectiveEpilogueINS1E_23Sm100TmaWarpSpecializedILi3ELi2ELi16ELb1ELb0EEEJNS5_IJNSA_ILi64EEESG_SH_EEENS5_IJNST_IS1J_SC_EENST_INS5_IJNSA_ILi16EEESB_EEENS5_IJSC_NSA_ILi48EEEEEEEEEEESJ_SK_SJ_SK_NS1E_6fusion15FusionCallbacksIS1I_NS1S_17LinearCombinationISJ_fSJ_fLNS_15FloatRoundStyleE2EEES1K_S1R_JEEENS4_5SM1004TMEM4LOAD26SM100_TMEM_LOAD_32dp32b16xENS4_13SM90_TMA_LOADENS12_INS13_ILi1ELi4ELi3EEES16_NST_INS5_IJS17_S1M_EEENS5_IJS1M_SC_EEEEEEENS4_39AutoVectorizingCopyWithAssumedAlignmentILi128EEENS4_14SM90_TMA_STOREES27_S29_S29_EEEvvEEEEvNT_6ParamsE,"a",@progbits
	.sectionflags	@""
	.align	4
.nv.constant0._ZN7cutlass13device_kernelINS_4gemm6kernel13GemmUniversalIN4cute5tupleIJiiiiEEENS1_10collective13CollectiveMmaINS1_35MainloopSm100TmaUmmaWarpSpecializedILi30ELi2ELi4ENS5_IJNS4_1CILi2EEENSA_ILi1EEESC_EEEEENS5_IJNSA_ILi128EEENSA_ILi96EEENSA_ILi32EEEEEENS_10bfloat16_tENS5_IJlSC_lEEESJ_SK_NS4_8TiledMMAINS4_8MMA_AtomIJNS4_26SM100_MMA_F16BF16_2x1SM_SSISJ_SJ_fLi128ELi96ELNS4_4UMMA5MajorE0ELSP_0ELNSO_7ScaleInE0ELSQ_0EEEEEENS4_6LayoutINS5_IJSC_SC_SC_EEENS5_IJNSA_ILi0EEESV_SV_EEEEENS5_IJNS4_10UnderscoreESY_SY_EEEEENS4_18SM100_TMA_2SM_LOADENS4_14ComposedLayoutINS4_7SwizzleILi2ELi4ELi3EEENS4_18smem_ptr_flag_bitsILi16EEENST_INS5_IJNSA_ILi8EEESH_EEENS5_IJSH_SC_EEEEEEEvNS4_8identityES11_S1B_vS1C_EENS_8epilogue10collective18CollectiveEpilogueINS1E_23Sm100TmaWarpSpecializedILi3ELi2ELi16ELb1ELb0EEEJNS5_IJNSA_ILi64EEESG_SH_EEENS5_IJNST_IS1J_SC_EENST_INS5_IJNSA_ILi16EEESB_EEENS5_IJSC_NSA_ILi48EEEEEEEEEEESJ_SK_SJ_SK_NS1E_6fusion15FusionCallbacksIS1I_NS1S_17LinearCombinationISJ_fSJ_fLNS_15FloatRoundStyleE2EEES1K_S1R_JEEENS4_5SM1004TMEM4LOAD26SM100_TMEM_LOAD_32dp32b16xENS4_13SM90_TMA_LOADENS12_INS13_ILi1ELi4ELi3EEES16_NST_INS5_IJS17_S1M_EEENS5_IJS1M_SC_EEEEEEENS4_39AutoVectorizingCopyWithAssumedAlignmentILi128EEENS4_14SM90_TMA_STOREES27_S29_S29_EEEvvEEEEvNT_6ParamsE:
	.zero		2944


//--------------------- SYMBOLS --------------------------

	.type		.nv.reservedSmem.offset0,@object
	.size		.nv.reservedSmem.offset0,0x4
	.type		.nv.reservedSmem.cap,@object
	.size		.nv.reservedSmem.cap,0x4
	.type		__assertfail,@function
